//
// Generated by NVIDIA NVVM Compiler
//
// Compiler Build ID: CL-36424714
// Cuda compilation tools, release 13.0, V13.0.88
// Based on NVVM 20.0.0
//

.version 9.0
.target sm_100
.address_size 64

	// .globl	_Z13Vmaximization10parametersPKdS1_S1_iPd
.func  (.param .b64 func_retval0) __internal_accurate_pow
(
	.param .b64 __internal_accurate_pow_param_0,
	.param .b64 __internal_accurate_pow_param_1
)
;

.visible .entry _Z13Vmaximization10parametersPKdS1_S1_iPd(
	.param .align 8 .b8 _Z13Vmaximization10parametersPKdS1_S1_iPd_param_0[96],
	.param .u64 .ptr .align 1 _Z13Vmaximization10parametersPKdS1_S1_iPd_param_1,
	.param .u64 .ptr .align 1 _Z13Vmaximization10parametersPKdS1_S1_iPd_param_2,
	.param .u64 .ptr .align 1 _Z13Vmaximization10parametersPKdS1_S1_iPd_param_3,
	.param .u32 _Z13Vmaximization10parametersPKdS1_S1_iPd_param_4,
	.param .u64 .ptr .align 1 _Z13Vmaximization10parametersPKdS1_S1_iPd_param_5
)
{
	.reg .pred 	%p<107>;
	.reg .b32 	%r<139>;
	.reg .b64 	%rd<60>;
	.reg .b64 	%fd<253>;

	ld.param.f64 	%fd76, [_Z13Vmaximization10parametersPKdS1_S1_iPd_param_0+88];
	ld.param.f64 	%fd75, [_Z13Vmaximization10parametersPKdS1_S1_iPd_param_0+80];
	ld.param.u32 	%r35, [_Z13Vmaximization10parametersPKdS1_S1_iPd_param_0+72];
	ld.param.f64 	%fd74, [_Z13Vmaximization10parametersPKdS1_S1_iPd_param_0+64];
	ld.param.f64 	%fd73, [_Z13Vmaximization10parametersPKdS1_S1_iPd_param_0+56];
	ld.param.u32 	%r34, [_Z13Vmaximization10parametersPKdS1_S1_iPd_param_0+24];
	ld.param.u32 	%r33, [_Z13Vmaximization10parametersPKdS1_S1_iPd_param_0];
	ld.param.u64 	%rd15, [_Z13Vmaximization10parametersPKdS1_S1_iPd_param_1];
	ld.param.u64 	%rd14, [_Z13Vmaximization10parametersPKdS1_S1_iPd_param_2];
	ld.param.u64 	%rd16, [_Z13Vmaximization10parametersPKdS1_S1_iPd_param_3];
	ld.param.u32 	%r36, [_Z13Vmaximization10parametersPKdS1_S1_iPd_param_4];
	ld.param.u64 	%rd17, [_Z13Vmaximization10parametersPKdS1_S1_iPd_param_5];
	cvta.to.global.u64 	%rd1, %rd16;
	cvta.to.global.u64 	%rd2, %rd15;
	cvta.to.global.u64 	%rd3, %rd17;
	mov.u32 	%r37, %ctaid.x;
	mov.u32 	%r38, %ntid.x;
	mov.u32 	%r39, %tid.x;
	mad.lo.s32 	%r3, %r37, %r38, %r39;
	mov.u32 	%r4, %tid.y;
	mov.f64 	%fd77, 0dC024000000000000;
	{
	.reg .b32 %temp; 
	mov.b64 	{%temp, %r40}, %fd77;
	}
	mov.f64 	%fd78, 0d4014000000000000;
	{
	.reg .b32 %temp; 
	mov.b64 	{%temp, %r41}, %fd78;
	}
	and.b32  	%r43, %r41, 2146435072;
	setp.eq.s32 	%p7, %r43, 1074790400;
	{ // callseq 0, 0
	.param .b64 param0;
	st.param.f64 	[param0], 0d4024000000000000;
	.param .b64 param1;
	st.param.f64 	[param1], 0d4014000000000000;
	.param .b64 retval0;
	call.uni (retval0), 
	__internal_accurate_pow, 
	(
	param0, 
	param1
	);
	ld.param.f64 	%fd79, [retval0];
	} // callseq 0
	setp.lt.s32 	%p8, %r40, 0;
	neg.f64 	%fd81, %fd79;
	selp.f64 	%fd82, %fd81, %fd79, %p7;
	selp.f64 	%fd2, %fd82, %fd79, %p8;
	setp.lt.s32 	%p9, %r33, 1;
	mov.f64 	%fd252, %fd2;
	@%p9 bra 	$L__BB0_63;
	cvta.to.global.u64 	%rd18, %rd14;
	add.s32 	%r44, %r35, -1;
	setp.ge.s32 	%p10, %r36, %r44;
	setp.lt.s32 	%p11, %r34, 1;
	mul.lo.s32 	%r5, %r34, %r4;
	add.f64 	%fd83, %fd75, 0d3FF0000000000000;
	mul.wide.s32 	%rd19, %r3, 8;
	add.s64 	%rd20, %rd2, %rd19;
	ld.global.f64 	%fd84, [%rd20];
	mul.wide.u32 	%rd21, %r4, 8;
	add.s64 	%rd22, %rd18, %rd21;
	ld.global.f64 	%fd85, [%rd22];
	mul.f64 	%fd86, %fd76, %fd85;
	fma.rn.f64 	%fd3, %fd83, %fd84, %fd86;
	mov.f64 	%fd87, 0d3FF0000000000000;
	sub.f64 	%fd4, %fd87, %fd73;
	{
	.reg .b32 %temp; 
	mov.b64 	{%temp, %r6}, %fd4;
	}
	shr.u32 	%r45, %r6, 20;
	and.b32  	%r46, %r45, 2047;
	add.s32 	%r47, %r46, -1012;
	mov.b64 	%rd23, %fd4;
	shl.b64 	%rd4, %rd23, %r47;
	setp.eq.s64 	%p106, %rd4, -9223372036854775808;
	cvt.rzi.f64.f64 	%fd5, %fd4;
	abs.f64 	%fd6, %fd4;
	setp.neu.f64 	%p13, %fd6, 0d3FE0000000000000;
	and.pred  	%p2, %p13, %p106;
	setp.lt.s32 	%p14, %r6, 0;
	selp.b32 	%r7, 0, 2146435072, %p14;
	and.b32  	%r8, %r6, 2147483647;
	or.b32  	%r9, %r7, -2147483648;
	or.pred  	%p15, %p10, %p11;
	@%p15 bra 	$L__BB0_27;
	and.b32  	%r10, %r34, 15;
	and.b32  	%r11, %r34, 7;
	cvt.u64.u32 	%rd5, %r5;
	mov.b32 	%r132, 0;
	mov.f64 	%fd252, %fd2;
$L__BB0_3:
	setp.lt.u32 	%p75, %r34, 16;
	mad.lo.s32 	%r100, %r33, %r36, %r33;
	add.s32 	%r101, %r132, %r100;
	mul.lo.s32 	%r13, %r101, %r34;
	mov.f64 	%fd242, 0d0000000000000000;
	mov.b32 	%r136, 0;
	@%p75 bra 	$L__BB0_6;
	and.b32  	%r102, %r34, 2147483632;
	neg.s32 	%r134, %r102;
	shl.b64 	%rd28, %rd5, 3;
	add.s64 	%rd29, %rd28, %rd1;
	add.s64 	%rd58, %rd29, 64;
	mov.f64 	%fd242, 0d0000000000000000;
	mov.u32 	%r133, %r13;
$L__BB0_5:
	.pragma "nounroll";
	and.b32  	%r136, %r34, 2147483632;
	mul.wide.s32 	%rd30, %r133, 8;
	add.s64 	%rd31, %rd3, %rd30;
	ld.global.f64 	%fd130, [%rd58+-64];
	ld.global.f64 	%fd131, [%rd31];
	fma.rn.f64 	%fd132, %fd130, %fd131, %fd242;
	ld.global.f64 	%fd133, [%rd58+-56];
	ld.global.f64 	%fd134, [%rd31+8];
	fma.rn.f64 	%fd135, %fd133, %fd134, %fd132;
	ld.global.f64 	%fd136, [%rd58+-48];
	ld.global.f64 	%fd137, [%rd31+16];
	fma.rn.f64 	%fd138, %fd136, %fd137, %fd135;
	ld.global.f64 	%fd139, [%rd58+-40];
	ld.global.f64 	%fd140, [%rd31+24];
	fma.rn.f64 	%fd141, %fd139, %fd140, %fd138;
	ld.global.f64 	%fd142, [%rd58+-32];
	ld.global.f64 	%fd143, [%rd31+32];
	fma.rn.f64 	%fd144, %fd142, %fd143, %fd141;
	ld.global.f64 	%fd145, [%rd58+-24];
	ld.global.f64 	%fd146, [%rd31+40];
	fma.rn.f64 	%fd147, %fd145, %fd146, %fd144;
	ld.global.f64 	%fd148, [%rd58+-16];
	ld.global.f64 	%fd149, [%rd31+48];
	fma.rn.f64 	%fd150, %fd148, %fd149, %fd147;
	ld.global.f64 	%fd151, [%rd58+-8];
	ld.global.f64 	%fd152, [%rd31+56];
	fma.rn.f64 	%fd153, %fd151, %fd152, %fd150;
	ld.global.f64 	%fd154, [%rd58];
	ld.global.f64 	%fd155, [%rd31+64];
	fma.rn.f64 	%fd156, %fd154, %fd155, %fd153;
	ld.global.f64 	%fd157, [%rd58+8];
	ld.global.f64 	%fd158, [%rd31+72];
	fma.rn.f64 	%fd159, %fd157, %fd158, %fd156;
	ld.global.f64 	%fd160, [%rd58+16];
	ld.global.f64 	%fd161, [%rd31+80];
	fma.rn.f64 	%fd162, %fd160, %fd161, %fd159;
	ld.global.f64 	%fd163, [%rd58+24];
	ld.global.f64 	%fd164, [%rd31+88];
	fma.rn.f64 	%fd165, %fd163, %fd164, %fd162;
	ld.global.f64 	%fd166, [%rd58+32];
	ld.global.f64 	%fd167, [%rd31+96];
	fma.rn.f64 	%fd168, %fd166, %fd167, %fd165;
	ld.global.f64 	%fd169, [%rd58+40];
	ld.global.f64 	%fd170, [%rd31+104];
	fma.rn.f64 	%fd171, %fd169, %fd170, %fd168;
	ld.global.f64 	%fd172, [%rd58+48];
	ld.global.f64 	%fd173, [%rd31+112];
	fma.rn.f64 	%fd174, %fd172, %fd173, %fd171;
	ld.global.f64 	%fd175, [%rd58+56];
	ld.global.f64 	%fd176, [%rd31+120];
	fma.rn.f64 	%fd242, %fd175, %fd176, %fd174;
	add.s32 	%r134, %r134, 16;
	add.s64 	%rd58, %rd58, 128;
	add.s32 	%r133, %r133, 16;
	setp.eq.s32 	%p76, %r134, 0;
	@%p76 bra 	$L__BB0_6;
	bra.uni 	$L__BB0_5;
$L__BB0_6:
	setp.eq.s32 	%p77, %r10, 0;
	@%p77 bra 	$L__BB0_16;
	add.s32 	%r103, %r10, -1;
	setp.lt.u32 	%p78, %r103, 7;
	@%p78 bra 	$L__BB0_9;
	mad.lo.s32 	%r104, %r34, %r4, %r136;
	mul.wide.u32 	%rd32, %r104, 8;
	add.s64 	%rd33, %rd1, %rd32;
	ld.global.f64 	%fd178, [%rd33];
	add.s32 	%r105, %r136, %r13;
	mul.wide.s32 	%rd34, %r105, 8;
	add.s64 	%rd35, %rd3, %rd34;
	ld.global.f64 	%fd179, [%rd35];
	fma.rn.f64 	%fd180, %fd178, %fd179, %fd242;
	cvt.u64.u32 	%rd36, %r136;
	add.s64 	%rd37, %rd36, %rd5;
	shl.b64 	%rd38, %rd37, 3;
	add.s64 	%rd39, %rd1, %rd38;
	ld.global.f64 	%fd181, [%rd39+8];
	ld.global.f64 	%fd182, [%rd35+8];
	fma.rn.f64 	%fd183, %fd181, %fd182, %fd180;
	ld.global.f64 	%fd184, [%rd39+16];
	ld.global.f64 	%fd185, [%rd35+16];
	fma.rn.f64 	%fd186, %fd184, %fd185, %fd183;
	ld.global.f64 	%fd187, [%rd39+24];
	ld.global.f64 	%fd188, [%rd35+24];
	fma.rn.f64 	%fd189, %fd187, %fd188, %fd186;
	ld.global.f64 	%fd190, [%rd39+32];
	ld.global.f64 	%fd191, [%rd35+32];
	fma.rn.f64 	%fd192, %fd190, %fd191, %fd189;
	ld.global.f64 	%fd193, [%rd39+40];
	ld.global.f64 	%fd194, [%rd35+40];
	fma.rn.f64 	%fd195, %fd193, %fd194, %fd192;
	ld.global.f64 	%fd196, [%rd39+48];
	ld.global.f64 	%fd197, [%rd35+48];
	fma.rn.f64 	%fd198, %fd196, %fd197, %fd195;
	ld.global.f64 	%fd199, [%rd39+56];
	ld.global.f64 	%fd200, [%rd35+56];
	fma.rn.f64 	%fd242, %fd199, %fd200, %fd198;
	add.s32 	%r136, %r136, 8;
$L__BB0_9:
	setp.eq.s32 	%p79, %r11, 0;
	@%p79 bra 	$L__BB0_16;
	add.s32 	%r106, %r11, -1;
	setp.lt.u32 	%p80, %r106, 3;
	@%p80 bra 	$L__BB0_12;
	mad.lo.s32 	%r107, %r34, %r4, %r136;
	mul.wide.u32 	%rd40, %r107, 8;
	add.s64 	%rd41, %rd1, %rd40;
	ld.global.f64 	%fd202, [%rd41];
	add.s32 	%r108, %r136, %r13;
	mul.wide.s32 	%rd42, %r108, 8;
	add.s64 	%rd43, %rd3, %rd42;
	ld.global.f64 	%fd203, [%rd43];
	fma.rn.f64 	%fd204, %fd202, %fd203, %fd242;
	cvt.u64.u32 	%rd44, %r136;
	add.s64 	%rd45, %rd44, %rd5;
	shl.b64 	%rd46, %rd45, 3;
	add.s64 	%rd47, %rd1, %rd46;
	ld.global.f64 	%fd205, [%rd47+8];
	ld.global.f64 	%fd206, [%rd43+8];
	fma.rn.f64 	%fd207, %fd205, %fd206, %fd204;
	ld.global.f64 	%fd208, [%rd47+16];
	ld.global.f64 	%fd209, [%rd43+16];
	fma.rn.f64 	%fd210, %fd208, %fd209, %fd207;
	ld.global.f64 	%fd211, [%rd47+24];
	ld.global.f64 	%fd212, [%rd43+24];
	fma.rn.f64 	%fd242, %fd211, %fd212, %fd210;
	add.s32 	%r136, %r136, 4;
$L__BB0_12:
	and.b32  	%r109, %r34, 3;
	setp.eq.s32 	%p81, %r109, 0;
	@%p81 bra 	$L__BB0_16;
	setp.eq.s32 	%p82, %r109, 1;
	mad.lo.s32 	%r111, %r34, %r4, %r136;
	mul.wide.u32 	%rd48, %r111, 8;
	add.s64 	%rd49, %rd1, %rd48;
	ld.global.f64 	%fd213, [%rd49];
	add.s32 	%r112, %r136, %r13;
	mul.wide.s32 	%rd50, %r112, 8;
	add.s64 	%rd9, %rd3, %rd50;
	ld.global.f64 	%fd214, [%rd9];
	fma.rn.f64 	%fd242, %fd213, %fd214, %fd242;
	@%p82 bra 	$L__BB0_16;
	and.b32  	%r113, %r34, 3;
	setp.eq.s32 	%p83, %r113, 2;
	cvt.u64.u32 	%rd51, %r136;
	add.s64 	%rd52, %rd51, %rd5;
	shl.b64 	%rd53, %rd52, 3;
	add.s64 	%rd10, %rd1, %rd53;
	ld.global.f64 	%fd215, [%rd10+8];
	ld.global.f64 	%fd216, [%rd9+8];
	fma.rn.f64 	%fd242, %fd215, %fd216, %fd242;
	@%p83 bra 	$L__BB0_16;
	ld.global.f64 	%fd217, [%rd10+16];
	ld.global.f64 	%fd218, [%rd9+16];
	fma.rn.f64 	%fd242, %fd217, %fd218, %fd242;
$L__BB0_16:
	mul.wide.u32 	%rd54, %r132, 8;
	add.s64 	%rd55, %rd2, %rd54;
	ld.global.f64 	%fd219, [%rd55];
	sub.f64 	%fd30, %fd3, %fd219;
	{
	.reg .b32 %temp; 
	mov.b64 	{%temp, %r26}, %fd30;
	}
	abs.f64 	%fd31, %fd30;
	setp.eq.f64 	%p84, %fd30, 0d0000000000000000;
	@%p84 bra 	$L__BB0_17;
	bra.uni 	$L__BB0_26;
$L__BB0_17:
	setp.lt.s32 	%p88, %r6, 0;
	selp.b32 	%r114, %r26, 0, %p2;
	or.b32  	%r115, %r114, 2146435072;
	selp.b32 	%r116, %r115, %r114, %p88;
	mov.b32 	%r117, 0;
	mov.b64 	%fd235, {%r117, %r116};
	mov.pred 	%p103, %p2;
$L__BB0_18:
	add.f64 	%fd226, %fd4, %fd30;
	{
	.reg .b32 %temp; 
	mov.b64 	{%temp, %r118}, %fd226;
	}
	and.b32  	%r119, %r118, 2146435072;
	setp.ne.s32 	%p89, %r119, 2146435072;
	@%p89 bra 	$L__BB0_25;
	setp.nan.f64 	%p90, %fd30, %fd4;
	@%p90 bra 	$L__BB0_24;
	setp.eq.f64 	%p91, %fd6, 0d7FF0000000000000;
	@%p91 bra 	$L__BB0_23;
	setp.neu.f64 	%p92, %fd31, 0d7FF0000000000000;
	@%p92 bra 	$L__BB0_25;
	setp.lt.s32 	%p93, %r26, 0;
	setp.ne.s32 	%p94, %r8, 1071644672;
	selp.b32 	%r121, %r9, %r7, %p94;
	selp.b32 	%r122, %r121, %r7, %p103;
	selp.b32 	%r123, %r122, %r7, %p93;
	mov.b32 	%r124, 0;
	mov.b64 	%fd235, {%r124, %r123};
	bra.uni 	$L__BB0_25;
$L__BB0_23:
	setp.lt.s32 	%p95, %r6, 0;
	setp.gt.f64 	%p96, %fd31, 0d3FF0000000000000;
	selp.b32 	%r125, 2146435072, 0, %p96;
	xor.b32  	%r126, %r125, 2146435072;
	selp.b32 	%r127, %r126, %r125, %p95;
	setp.eq.f64 	%p97, %fd30, 0dBFF0000000000000;
	selp.b32 	%r128, 1072693248, %r127, %p97;
	mov.b32 	%r129, 0;
	mov.b64 	%fd235, {%r129, %r128};
	bra.uni 	$L__BB0_25;
$L__BB0_24:
	add.rn.f64 	%fd235, %fd30, %fd4;
$L__BB0_25:
	setp.eq.f64 	%p98, %fd4, 0d0000000000000000;
	setp.eq.f64 	%p99, %fd30, 0d3FF0000000000000;
	selp.f64 	%fd227, 0d3FF0000000000000, %fd235, %p99;
	selp.f64 	%fd228, 0d3FF0000000000000, %fd227, %p98;
	div.rn.f64 	%fd229, %fd228, %fd4;
	fma.rn.f64 	%fd230, %fd74, %fd242, %fd229;
	setp.gtu.f64 	%p100, %fd30, 0d0000000000000000;
	selp.f64 	%fd231, %fd230, %fd2, %p100;
	setp.ge.f64 	%p101, %fd231, %fd252;
	selp.f64 	%fd252, %fd231, %fd252, %p101;
	add.s32 	%r132, %r132, 1;
	setp.eq.s32 	%p102, %r132, %r33;
	@%p102 bra 	$L__BB0_63;
	bra.uni 	$L__BB0_3;
$L__BB0_26:
	{ // callseq 4, 0
	.param .b64 param0;
	st.param.f64 	[param0], %fd31;
	.param .b64 param1;
	st.param.f64 	[param1], %fd4;
	.param .b64 retval0;
	call.uni (retval0), 
	__internal_accurate_pow, 
	(
	param0, 
	param1
	);
	ld.param.f64 	%fd220, [retval0];
	} // callseq 4
	setp.lt.s32 	%p85, %r26, 0;
	setp.neu.f64 	%p86, %fd4, %fd5;
	neg.f64 	%fd222, %fd220;
	setp.eq.s64 	%p87, %rd4, -9223372036854775808;
	selp.f64 	%fd223, %fd222, %fd220, %p87;
	selp.f64 	%fd224, %fd223, %fd220, %p85;
	selp.f64 	%fd225, 0dFFF8000000000000, %fd224, %p85;
	selp.f64 	%fd235, %fd225, %fd224, %p86;
	mov.pred 	%p103, %p106;
	bra.uni 	$L__BB0_18;
$L__BB0_27:
	setp.eq.s32 	%p16, %r33, 1;
	mov.b64 	%rd59, 0;
	mov.f64 	%fd252, %fd2;
	@%p16 bra 	$L__BB0_51;
	and.b32  	%r27, %r33, 2147483646;
	mul.f64 	%fd32, %fd74, 0d0000000000000000;
	mov.b32 	%r138, 0;
	mov.f64 	%fd252, %fd2;
$L__BB0_29:
	mul.wide.u32 	%rd25, %r138, 8;
	add.s64 	%rd11, %rd2, %rd25;
	ld.global.f64 	%fd89, [%rd11];
	sub.f64 	%fd34, %fd3, %fd89;
	{
	.reg .b32 %temp; 
	mov.b64 	{%temp, %r29}, %fd34;
	}
	abs.f64 	%fd35, %fd34;
	setp.neu.f64 	%p17, %fd34, 0d0000000000000000;
	@%p17 bra 	$L__BB0_31;
	setp.lt.s32 	%p21, %r6, 0;
	selp.b32 	%r49, %r29, 0, %p2;
	or.b32  	%r50, %r49, 2146435072;
	selp.b32 	%r51, %r50, %r49, %p21;
	mov.b32 	%r52, 0;
	mov.b64 	%fd245, {%r52, %r51};
	mov.pred 	%p4, %p2;
	bra.uni 	$L__BB0_32;
$L__BB0_31:
	{ // callseq 1, 0
	.param .b64 param0;
	st.param.f64 	[param0], %fd35;
	.param .b64 param1;
	st.param.f64 	[param1], %fd4;
	.param .b64 retval0;
	call.uni (retval0), 
	__internal_accurate_pow, 
	(
	param0, 
	param1
	);
	ld.param.f64 	%fd90, [retval0];
	} // callseq 1
	setp.lt.s32 	%p18, %r29, 0;
	setp.neu.f64 	%p19, %fd4, %fd5;
	neg.f64 	%fd92, %fd90;
	setp.eq.s64 	%p20, %rd4, -9223372036854775808;
	selp.f64 	%fd93, %fd92, %fd90, %p20;
	selp.f64 	%fd94, %fd93, %fd90, %p18;
	selp.f64 	%fd95, 0dFFF8000000000000, %fd94, %p18;
	selp.f64 	%fd245, %fd95, %fd94, %p19;
	mov.pred 	%p4, %p106;
$L__BB0_32:
	add.f64 	%fd96, %fd4, %fd34;
	{
	.reg .b32 %temp; 
	mov.b64 	{%temp, %r53}, %fd96;
	}
	and.b32  	%r54, %r53, 2146435072;
	setp.ne.s32 	%p22, %r54, 2146435072;
	@%p22 bra 	$L__BB0_39;
	setp.num.f64 	%p23, %fd34, %fd4;
	@%p23 bra 	$L__BB0_35;
	add.rn.f64 	%fd245, %fd34, %fd4;
	bra.uni 	$L__BB0_39;
$L__BB0_35:
	setp.neu.f64 	%p24, %fd6, 0d7FF0000000000000;
	@%p24 bra 	$L__BB0_37;
	setp.lt.s32 	%p28, %r6, 0;
	setp.gt.f64 	%p29, %fd35, 0d3FF0000000000000;
	selp.b32 	%r60, 2146435072, 0, %p29;
	xor.b32  	%r61, %r60, 2146435072;
	selp.b32 	%r62, %r61, %r60, %p28;
	setp.eq.f64 	%p30, %fd34, 0dBFF0000000000000;
	selp.b32 	%r63, 1072693248, %r62, %p30;
	mov.b32 	%r64, 0;
	mov.b64 	%fd245, {%r64, %r63};
	bra.uni 	$L__BB0_39;
$L__BB0_37:
	setp.neu.f64 	%p25, %fd35, 0d7FF0000000000000;
	@%p25 bra 	$L__BB0_39;
	setp.lt.s32 	%p26, %r29, 0;
	setp.ne.s32 	%p27, %r8, 1071644672;
	selp.b32 	%r56, %r9, %r7, %p27;
	selp.b32 	%r57, %r56, %r7, %p4;
	selp.b32 	%r58, %r57, %r7, %p26;
	mov.b32 	%r59, 0;
	mov.b64 	%fd245, {%r59, %r58};
$L__BB0_39:
	setp.eq.f64 	%p31, %fd4, 0d0000000000000000;
	setp.eq.s64 	%p32, %rd4, -9223372036854775808;
	setp.eq.f64 	%p33, %fd34, 0d3FF0000000000000;
	selp.f64 	%fd97, 0d3FF0000000000000, %fd245, %p33;
	selp.f64 	%fd98, 0d3FF0000000000000, %fd97, %p31;
	div.rn.f64 	%fd99, %fd98, %fd4;
	add.f64 	%fd100, %fd32, %fd99;
	setp.gtu.f64 	%p34, %fd34, 0d0000000000000000;
	selp.f64 	%fd101, %fd100, %fd2, %p34;
	setp.ge.f64 	%p35, %fd101, %fd252;
	selp.f64 	%fd43, %fd101, %fd252, %p35;
	ld.global.f64 	%fd102, [%rd11+8];
	sub.f64 	%fd44, %fd3, %fd102;
	{
	.reg .b32 %temp; 
	mov.b64 	{%temp, %r30}, %fd44;
	}
	abs.f64 	%fd45, %fd44;
	{ // callseq 2, 0
	.param .b64 param0;
	st.param.f64 	[param0], %fd45;
	.param .b64 param1;
	st.param.f64 	[param1], %fd4;
	.param .b64 retval0;
	call.uni (retval0), 
	__internal_accurate_pow, 
	(
	param0, 
	param1
	);
	ld.param.f64 	%fd103, [retval0];
	} // callseq 2
	setp.lt.s32 	%p36, %r30, 0;
	neg.f64 	%fd105, %fd103;
	selp.f64 	%fd106, %fd105, %fd103, %p32;
	selp.f64 	%fd46, %fd106, %fd103, %p36;
	setp.eq.f64 	%p37, %fd44, 0d0000000000000000;
	@%p37 bra 	$L__BB0_41;
	setp.neu.f64 	%p39, %fd4, %fd5;
	selp.f64 	%fd107, 0dFFF8000000000000, %fd46, %p36;
	selp.f64 	%fd247, %fd107, %fd46, %p39;
	mov.pred 	%p105, %p106;
	bra.uni 	$L__BB0_42;
$L__BB0_41:
	setp.lt.s32 	%p40, %r6, 0;
	selp.b32 	%r65, %r30, 0, %p2;
	or.b32  	%r66, %r65, 2146435072;
	selp.b32 	%r67, %r66, %r65, %p40;
	mov.b32 	%r68, 0;
	mov.b64 	%fd247, {%r68, %r67};
	mov.pred 	%p105, %p2;
$L__BB0_42:
	add.f64 	%fd108, %fd4, %fd44;
	{
	.reg .b32 %temp; 
	mov.b64 	{%temp, %r69}, %fd108;
	}
	and.b32  	%r70, %r69, 2146435072;
	setp.ne.s32 	%p41, %r70, 2146435072;
	@%p41 bra 	$L__BB0_49;
	setp.nan.f64 	%p42, %fd44, %fd4;
	@%p42 bra 	$L__BB0_48;
	setp.eq.f64 	%p43, %fd6, 0d7FF0000000000000;
	@%p43 bra 	$L__BB0_47;
	setp.neu.f64 	%p44, %fd45, 0d7FF0000000000000;
	@%p44 bra 	$L__BB0_49;
	setp.ne.s32 	%p46, %r8, 1071644672;
	selp.b32 	%r72, %r9, %r7, %p46;
	selp.b32 	%r73, %r72, %r7, %p105;
	selp.b32 	%r74, %r73, %r7, %p36;
	mov.b32 	%r75, 0;
	mov.b64 	%fd247, {%r75, %r74};
	bra.uni 	$L__BB0_49;
$L__BB0_47:
	setp.lt.s32 	%p47, %r6, 0;
	setp.gt.f64 	%p48, %fd45, 0d3FF0000000000000;
	selp.b32 	%r76, 2146435072, 0, %p48;
	xor.b32  	%r77, %r76, 2146435072;
	selp.b32 	%r78, %r77, %r76, %p47;
	setp.eq.f64 	%p49, %fd44, 0dBFF0000000000000;
	selp.b32 	%r79, 1072693248, %r78, %p49;
	mov.b32 	%r80, 0;
	mov.b64 	%fd247, {%r80, %r79};
	bra.uni 	$L__BB0_49;
$L__BB0_48:
	add.rn.f64 	%fd247, %fd44, %fd4;
$L__BB0_49:
	setp.eq.f64 	%p50, %fd4, 0d0000000000000000;
	setp.eq.f64 	%p51, %fd44, 0d3FF0000000000000;
	selp.f64 	%fd109, 0d3FF0000000000000, %fd247, %p51;
	selp.f64 	%fd110, 0d3FF0000000000000, %fd109, %p50;
	div.rn.f64 	%fd111, %fd110, %fd4;
	add.f64 	%fd112, %fd32, %fd111;
	setp.gtu.f64 	%p52, %fd44, 0d0000000000000000;
	selp.f64 	%fd113, %fd112, %fd2, %p52;
	setp.ge.f64 	%p53, %fd113, %fd43;
	selp.f64 	%fd252, %fd113, %fd43, %p53;
	add.s32 	%r138, %r138, 2;
	setp.ne.s32 	%p54, %r138, %r27;
	@%p54 bra 	$L__BB0_29;
	cvt.u64.u32 	%rd59, %r27;
$L__BB0_51:
	and.b32  	%r81, %r33, 1;
	setp.eq.b32 	%p55, %r81, 1;
	not.pred 	%p56, %p55;
	@%p56 bra 	$L__BB0_63;
	shl.b64 	%rd26, %rd59, 3;
	add.s64 	%rd27, %rd2, %rd26;
	ld.global.f64 	%fd114, [%rd27];
	sub.f64 	%fd57, %fd3, %fd114;
	{
	.reg .b32 %temp; 
	mov.b64 	{%temp, %r32}, %fd57;
	}
	abs.f64 	%fd58, %fd57;
	setp.eq.f64 	%p57, %fd57, 0d0000000000000000;
	@%p57 bra 	$L__BB0_54;
	{ // callseq 3, 0
	.param .b64 param0;
	st.param.f64 	[param0], %fd58;
	.param .b64 param1;
	st.param.f64 	[param1], %fd4;
	.param .b64 retval0;
	call.uni (retval0), 
	__internal_accurate_pow, 
	(
	param0, 
	param1
	);
	ld.param.f64 	%fd115, [retval0];
	} // callseq 3
	setp.lt.s32 	%p58, %r32, 0;
	setp.neu.f64 	%p59, %fd4, %fd5;
	neg.f64 	%fd117, %fd115;
	setp.eq.s64 	%p60, %rd4, -9223372036854775808;
	selp.f64 	%fd118, %fd117, %fd115, %p60;
	selp.f64 	%fd119, %fd118, %fd115, %p58;
	selp.f64 	%fd120, 0dFFF8000000000000, %fd119, %p58;
	selp.f64 	%fd251, %fd120, %fd119, %p59;
	bra.uni 	$L__BB0_55;
$L__BB0_54:
	setp.lt.s32 	%p61, %r6, 0;
	selp.b32 	%r82, %r32, 0, %p2;
	or.b32  	%r83, %r82, 2146435072;
	selp.b32 	%r84, %r83, %r82, %p61;
	mov.b32 	%r85, 0;
	mov.b64 	%fd251, {%r85, %r84};
	mov.pred 	%p106, %p2;
$L__BB0_55:
	add.f64 	%fd121, %fd4, %fd57;
	{
	.reg .b32 %temp; 
	mov.b64 	{%temp, %r86}, %fd121;
	}
	and.b32  	%r87, %r86, 2146435072;
	setp.ne.s32 	%p62, %r87, 2146435072;
	@%p62 bra 	$L__BB0_62;
	setp.nan.f64 	%p63, %fd57, %fd4;
	@%p63 bra 	$L__BB0_61;
	setp.eq.f64 	%p64, %fd6, 0d7FF0000000000000;
	@%p64 bra 	$L__BB0_60;
	setp.neu.f64 	%p65, %fd58, 0d7FF0000000000000;
	@%p65 bra 	$L__BB0_62;
	setp.lt.s32 	%p66, %r32, 0;
	setp.ne.s32 	%p67, %r8, 1071644672;
	selp.b32 	%r89, %r9, %r7, %p67;
	selp.b32 	%r90, %r89, %r7, %p106;
	selp.b32 	%r91, %r90, %r7, %p66;
	mov.b32 	%r92, 0;
	mov.b64 	%fd251, {%r92, %r91};
	bra.uni 	$L__BB0_62;
$L__BB0_60:
	setp.lt.s32 	%p68, %r6, 0;
	setp.gt.f64 	%p69, %fd58, 0d3FF0000000000000;
	selp.b32 	%r93, 2146435072, 0, %p69;
	xor.b32  	%r94, %r93, 2146435072;
	selp.b32 	%r95, %r94, %r93, %p68;
	setp.eq.f64 	%p70, %fd57, 0dBFF0000000000000;
	selp.b32 	%r96, 1072693248, %r95, %p70;
	mov.b32 	%r97, 0;
	mov.b64 	%fd251, {%r97, %r96};
	bra.uni 	$L__BB0_62;
$L__BB0_61:
	add.rn.f64 	%fd251, %fd57, %fd4;
$L__BB0_62:
	setp.eq.f64 	%p71, %fd4, 0d0000000000000000;
	setp.eq.f64 	%p72, %fd57, 0d3FF0000000000000;
	selp.f64 	%fd122, 0d3FF0000000000000, %fd251, %p72;
	selp.f64 	%fd123, 0d3FF0000000000000, %fd122, %p71;
	div.rn.f64 	%fd124, %fd123, %fd4;
	fma.rn.f64 	%fd125, %fd74, 0d0000000000000000, %fd124;
	setp.gtu.f64 	%p73, %fd57, 0d0000000000000000;
	selp.f64 	%fd126, %fd125, %fd2, %p73;
	setp.ge.f64 	%p74, %fd126, %fd252;
	selp.f64 	%fd252, %fd126, %fd252, %p74;
$L__BB0_63:
	mad.lo.s32 	%r130, %r36, %r33, %r3;
	mad.lo.s32 	%r131, %r130, %r34, %r4;
	mul.wide.s32 	%rd56, %r131, 8;
	add.s64 	%rd57, %rd3, %rd56;
	st.global.f64 	[%rd57], %fd252;
	ret;

}
.func  (.param .b64 func_retval0) __internal_accurate_pow(
	.param .b64 __internal_accurate_pow_param_0,
	.param .b64 __internal_accurate_pow_param_1
)
{
	.reg .pred 	%p<8>;
	.reg .b32 	%r<49>;
	.reg .b32 	%f<3>;
	.reg .b64 	%fd<109>;

	ld.param.f64 	%fd10, [__internal_accurate_pow_param_0];
	ld.param.f64 	%fd11, [__internal_accurate_pow_param_1];
	{
	.reg .b32 %temp; 
	mov.b64 	{%temp, %r46}, %fd10;
	}
	{
	.reg .b32 %temp; 
	mov.b64 	{%r45, %temp}, %fd10;
	}
	shr.u32 	%r47, %r46, 20;
	setp.gt.u32 	%p1, %r46, 1048575;
	@%p1 bra 	$L__BB1_2;
	mul.f64 	%fd12, %fd10, 0d4350000000000000;
	{
	.reg .b32 %temp; 
	mov.b64 	{%temp, %r46}, %fd12;
	}
	{
	.reg .b32 %temp; 
	mov.b64 	{%r45, %temp}, %fd12;
	}
	shr.u32 	%r16, %r46, 20;
	add.s32 	%r47, %r16, -54;
$L__BB1_2:
	add.s32 	%r48, %r47, -1023;
	and.b32  	%r17, %r46, -2146435073;
	or.b32  	%r18, %r17, 1072693248;
	mov.b64 	%fd107, {%r45, %r18};
	setp.lt.u32 	%p2, %r18, 1073127583;
	@%p2 bra 	$L__BB1_4;
	{
	.reg .b32 %temp; 
	mov.b64 	{%r19, %temp}, %fd107;
	}
	{
	.reg .b32 %temp; 
	mov.b64 	{%temp, %r20}, %fd107;
	}
	add.s32 	%r21, %r20, -1048576;
	mov.b64 	%fd107, {%r19, %r21};
	add.s32 	%r48, %r47, -1022;
$L__BB1_4:
	add.f64 	%fd13, %fd107, 0dBFF0000000000000;
	add.f64 	%fd14, %fd107, 0d3FF0000000000000;
	rcp.approx.ftz.f64 	%fd15, %fd14;
	neg.f64 	%fd16, %fd14;
	fma.rn.f64 	%fd17, %fd16, %fd15, 0d3FF0000000000000;
	fma.rn.f64 	%fd18, %fd17, %fd17, %fd17;
	fma.rn.f64 	%fd19, %fd18, %fd15, %fd15;
	mul.f64 	%fd20, %fd13, %fd19;
	fma.rn.f64 	%fd21, %fd13, %fd19, %fd20;
	mul.f64 	%fd22, %fd21, %fd21;
	fma.rn.f64 	%fd23, %fd22, 0d3EB0F5FF7D2CAFE2, 0d3ED0F5D241AD3B5A;
	fma.rn.f64 	%fd24, %fd23, %fd22, 0d3EF3B20A75488A3F;
	fma.rn.f64 	%fd25, %fd24, %fd22, 0d3F1745CDE4FAECD5;
	fma.rn.f64 	%fd26, %fd25, %fd22, 0d3F3C71C7258A578B;
	fma.rn.f64 	%fd27, %fd26, %fd22, 0d3F6249249242B910;
	fma.rn.f64 	%fd28, %fd27, %fd22, 0d3F89999999999DFB;
	sub.f64 	%fd29, %fd13, %fd21;
	add.f64 	%fd30, %fd29, %fd29;
	neg.f64 	%fd31, %fd21;
	fma.rn.f64 	%fd32, %fd31, %fd13, %fd30;
	mul.f64 	%fd33, %fd19, %fd32;
	fma.rn.f64 	%fd34, %fd22, %fd28, 0d3FB5555555555555;
	mov.f64 	%fd35, 0d3FB5555555555555;
	sub.f64 	%fd36, %fd35, %fd34;
	fma.rn.f64 	%fd37, %fd22, %fd28, %fd36;
	add.f64 	%fd38, %fd37, 0dBC46A4CB00B9E7B0;
	add.f64 	%fd39, %fd34, %fd38;
	sub.f64 	%fd40, %fd34, %fd39;
	add.f64 	%fd41, %fd38, %fd40;
	mul.rn.f64 	%fd42, %fd21, %fd21;
	neg.f64 	%fd43, %fd42;
	fma.rn.f64 	%fd44, %fd21, %fd21, %fd43;
	{
	.reg .b32 %temp; 
	mov.b64 	{%r22, %temp}, %fd33;
	}
	{
	.reg .b32 %temp; 
	mov.b64 	{%temp, %r23}, %fd33;
	}
	add.s32 	%r24, %r23, 1048576;
	mov.b64 	%fd45, {%r22, %r24};
	fma.rn.f64 	%fd46, %fd21, %fd45, %fd44;
	mul.rn.f64 	%fd47, %fd42, %fd21;
	neg.f64 	%fd48, %fd47;
	fma.rn.f64 	%fd49, %fd42, %fd21, %fd48;
	fma.rn.f64 	%fd50, %fd42, %fd33, %fd49;
	fma.rn.f64 	%fd51, %fd46, %fd21, %fd50;
	mul.rn.f64 	%fd52, %fd39, %fd47;
	neg.f64 	%fd53, %fd52;
	fma.rn.f64 	%fd54, %fd39, %fd47, %fd53;
	fma.rn.f64 	%fd55, %fd39, %fd51, %fd54;
	fma.rn.f64 	%fd56, %fd41, %fd47, %fd55;
	add.f64 	%fd57, %fd52, %fd56;
	sub.f64 	%fd58, %fd52, %fd57;
	add.f64 	%fd59, %fd56, %fd58;
	add.f64 	%fd60, %fd21, %fd57;
	sub.f64 	%fd61, %fd21, %fd60;
	add.f64 	%fd62, %fd57, %fd61;
	add.f64 	%fd63, %fd59, %fd62;
	add.f64 	%fd64, %fd33, %fd63;
	add.f64 	%fd65, %fd60, %fd64;
	sub.f64 	%fd66, %fd60, %fd65;
	add.f64 	%fd67, %fd64, %fd66;
	xor.b32  	%r25, %r48, -2147483648;
	mov.b32 	%r26, 1127219200;
	mov.b64 	%fd68, {%r25, %r26};
	mov.b32 	%r27, -2147483648;
	mov.b64 	%fd69, {%r27, %r26};
	sub.f64 	%fd70, %fd68, %fd69;
	fma.rn.f64 	%fd71, %fd70, 0d3FE62E42FEFA39EF, %fd65;
	fma.rn.f64 	%fd72, %fd70, 0dBFE62E42FEFA39EF, %fd71;
	sub.f64 	%fd73, %fd72, %fd65;
	sub.f64 	%fd74, %fd67, %fd73;
	fma.rn.f64 	%fd75, %fd70, 0d3C7ABC9E3B39803F, %fd74;
	add.f64 	%fd76, %fd71, %fd75;
	sub.f64 	%fd77, %fd71, %fd76;
	add.f64 	%fd78, %fd75, %fd77;
	{
	.reg .b32 %temp; 
	mov.b64 	{%temp, %r28}, %fd11;
	}
	{
	.reg .b32 %temp; 
	mov.b64 	{%r29, %temp}, %fd11;
	}
	shl.b32 	%r30, %r28, 1;
	setp.gt.u32 	%p3, %r30, -33554433;
	and.b32  	%r31, %r28, -15728641;
	selp.b32 	%r32, %r31, %r28, %p3;
	mov.b64 	%fd79, {%r29, %r32};
	mul.rn.f64 	%fd80, %fd76, %fd79;
	neg.f64 	%fd81, %fd80;
	fma.rn.f64 	%fd82, %fd76, %fd79, %fd81;
	fma.rn.f64 	%fd83, %fd78, %fd79, %fd82;
	add.f64 	%fd4, %fd80, %fd83;
	sub.f64 	%fd84, %fd80, %fd4;
	add.f64 	%fd5, %fd83, %fd84;
	fma.rn.f64 	%fd85, %fd4, 0d3FF71547652B82FE, 0d4338000000000000;
	{
	.reg .b32 %temp; 
	mov.b64 	{%r13, %temp}, %fd85;
	}
	mov.f64 	%fd86, 0dC338000000000000;
	add.rn.f64 	%fd87, %fd85, %fd86;
	fma.rn.f64 	%fd88, %fd87, 0dBFE62E42FEFA39EF, %fd4;
	fma.rn.f64 	%fd89, %fd87, 0dBC7ABC9E3B39803F, %fd88;
	fma.rn.f64 	%fd90, %fd89, 0d3E5ADE1569CE2BDF, 0d3E928AF3FCA213EA;
	fma.rn.f64 	%fd91, %fd90, %fd89, 0d3EC71DEE62401315;
	fma.rn.f64 	%fd92, %fd91, %fd89, 0d3EFA01997C89EB71;
	fma.rn.f64 	%fd93, %fd92, %fd89, 0d3F2A01A014761F65;
	fma.rn.f64 	%fd94, %fd93, %fd89, 0d3F56C16C1852B7AF;
	fma.rn.f64 	%fd95, %fd94, %fd89, 0d3F81111111122322;
	fma.rn.f64 	%fd96, %fd95, %fd89, 0d3FA55555555502A1;
	fma.rn.f64 	%fd97, %fd96, %fd89, 0d3FC5555555555511;
	fma.rn.f64 	%fd98, %fd97, %fd89, 0d3FE000000000000B;
	fma.rn.f64 	%fd99, %fd98, %fd89, 0d3FF0000000000000;
	fma.rn.f64 	%fd100, %fd99, %fd89, 0d3FF0000000000000;
	{
	.reg .b32 %temp; 
	mov.b64 	{%r14, %temp}, %fd100;
	}
	{
	.reg .b32 %temp; 
	mov.b64 	{%temp, %r15}, %fd100;
	}
	shl.b32 	%r33, %r13, 20;
	add.s32 	%r34, %r33, %r15;
	mov.b64 	%fd108, {%r14, %r34};
	{
	.reg .b32 %temp; 
	mov.b64 	{%temp, %r35}, %fd4;
	}
	mov.b32 	%f2, %r35;
	abs.f32 	%f1, %f2;
	setp.lt.f32 	%p4, %f1, 0f4086232B;
	@%p4 bra 	$L__BB1_7;
	setp.lt.f64 	%p5, %fd4, 0d0000000000000000;
	add.f64 	%fd101, %fd4, 0d7FF0000000000000;
	selp.f64 	%fd108, 0d0000000000000000, %fd101, %p5;
	setp.geu.f32 	%p6, %f1, 0f40874800;
	@%p6 bra 	$L__BB1_7;
	shr.u32 	%r36, %r13, 31;
	add.s32 	%r37, %r13, %r36;
	shr.s32 	%r38, %r37, 1;
	shl.b32 	%r39, %r38, 20;
	add.s32 	%r40, %r15, %r39;
	mov.b64 	%fd102, {%r14, %r40};
	sub.s32 	%r41, %r13, %r38;
	shl.b32 	%r42, %r41, 20;
	add.s32 	%r43, %r42, 1072693248;
	mov.b32 	%r44, 0;
	mov.b64 	%fd103, {%r44, %r43};
	mul.f64 	%fd108, %fd103, %fd102;
$L__BB1_7:
	abs.f64 	%fd104, %fd108;
	setp.eq.f64 	%p7, %fd104, 0d7FF0000000000000;
	fma.rn.f64 	%fd105, %fd108, %fd5, %fd108;
	selp.f64 	%fd106, %fd108, %fd105, %p7;
	st.param.f64 	[func_retval0], %fd106;
	ret;

}


// ===== COMPILED SASS (sm_100) =====

	.target	sm_100

	.elftype	@"ET_EXEC"


//--------------------- .note.nv.tkinfo           --------------------------
	.section	.note.nv.tkinfo,"",@"SHT_NOTE"
	.sectionflags	@"SHF_NOTE_NV_TKINFO"
	.tkinfo
        /*0018*/ 	.word	0x00000002
        /*0030*/ 	.string	""
        /*0030*/ 	.string	"ptxas"
        /*0030*/ 	.string	"Cuda compilation tools, release 13.0, V13.0.88"
        /*0030*/ 	.string	"Build cuda_13.0.r13.0/compiler.36424714_0"
        /*0030*/ 	.string	"-arch sm_100 -m 64 "



//--------------------- .note.nv.cuinfo           --------------------------
	.section	.note.nv.cuinfo,"",@"SHT_NOTE"
	.sectionflags	@"SHF_NOTE_NV_CUINFO"
        /*0018*/ 	.short	0x0002
        /*001a*/ 	.short	0x0064
        /*001c*/ 	.short	0x0082
	.zero		2


//--------------------- .nv.info                  --------------------------
	.section	.nv.info,"",@"SHT_CUDA_INFO"
	.align	4


	//----- nvinfo : EIATTR_REGCOUNT
	.align		4
        /*0000*/ 	.byte	0x04, 0x2f
        /*0002*/ 	.short	(.L_1 - .L_0)
	.align		4
.L_0:
        /*0004*/ 	.word	index@(_Z13Vmaximization10parametersPKdS1_S1_iPd)
        /*0008*/ 	.word	0x00000028


	//----- nvinfo : EIATTR_FRAME_SIZE
	.align		4
.L_1:
        /*000c*/ 	.byte	0x04, 0x11
        /*000e*/ 	.short	(.L_3 - .L_2)
	.align		4
.L_2:
        /*0010*/ 	.word	index@($_Z13Vmaximization10parametersPKdS1_S1_iPd$__internal_accurate_pow)
        /*0014*/ 	.word	0x00000000


	//----- nvinfo : EIATTR_FRAME_SIZE
	.align		4
.L_3:
        /*0018*/ 	.byte	0x04, 0x11
        /*001a*/ 	.short	(.L_5 - .L_4)
	.align		4
.L_4:
        /*001c*/ 	.word	index@($__internal_0_$__cuda_sm20_div_rn_f64_full)
        /*0020*/ 	.word	0x00000000


	//----- nvinfo : EIATTR_FRAME_SIZE
	.align		4
.L_5:
        /*0024*/ 	.byte	0x04, 0x11
        /*0026*/ 	.short	(.L_7 - .L_6)
	.align		4
.L_6:
        /*0028*/ 	.word	index@(_Z13Vmaximization10parametersPKdS1_S1_iPd)
        /*002c*/ 	.word	0x00000000


	//----- nvinfo : EIATTR_MIN_STACK_SIZE
	.align		4
.L_7:
        /*0030*/ 	.byte	0x04, 0x12
        /*0032*/ 	.short	(.L_9 - .L_8)
	.align		4
.L_8:
        /*0034*/ 	.word	index@(_Z13Vmaximization10parametersPKdS1_S1_iPd)
        /*0038*/ 	.word	0x00000000
.L_9:


//--------------------- .nv.compat                --------------------------
	.section	.nv.compat,"",@"SHT_CUDA_COMPAT_INFO"
	.align	4
        /*0000*/ 	.byte	0x02, 0x09, 0x00, 0x00, 0x02, 0x02, 0x01, 0x00, 0x02, 0x05, 0x05, 0x00, 0x03, 0x07, 0x01, 0x01
        /*0010*/ 	.byte	0x02, 0x03, 0x00, 0x00, 0x02, 0x06, 0x01, 0x00, 0x04, 0x0b, 0x08, 0x00, 0x01, 0x00, 0x00, 0x00
        /*0020*/ 	.byte	0x00, 0x00, 0x00, 0x00


//--------------------- .nv.info._Z13Vmaximization10parametersPKdS1_S1_iPd --------------------------
	.section	.nv.info._Z13Vmaximization10parametersPKdS1_S1_iPd,"",@"SHT_CUDA_INFO"
	.sectionflags	@""
	.align	4


	//----- nvinfo : EIATTR_CUDA_API_VERSION
	.align		4
        /*0000*/ 	.byte	0x04, 0x37
        /*0002*/ 	.short	(.L_11 - .L_10)
.L_10:
        /*0004*/ 	.word	0x00000082


	//----- nvinfo : EIATTR_KPARAM_INFO
	.align		4
.L_11:
        /*0008*/ 	.byte	0x04, 0x17
        /*000a*/ 	.short	(.L_13 - .L_12)
.L_12:
        /*000c*/ 	.word	0x00000000
        /*0010*/ 	.short	0x0005
        /*0012*/ 	.short	0x0080
        /*0014*/ 	.byte	0x00, 0xf5, 0x21, 0x00


	//----- nvinfo : EIATTR_KPARAM_INFO
	.align		4
.L_13:
        /*0018*/ 	.byte	0x04, 0x17
        /*001a*/ 	.short	(.L_15 - .L_14)
.L_14:
        /*001c*/ 	.word	0x00000000
        /*0020*/ 	.short	0x0004
        /*0022*/ 	.short	0x0078
        /*0024*/ 	.byte	0x00, 0xf0, 0x11, 0x00


	//----- nvinfo : EIATTR_KPARAM_INFO
	.align		4
.L_15:
        /*0028*/ 	.byte	0x04, 0x17
        /*002a*/ 	.short	(.L_17 - .L_16)
.L_16:
        /*002c*/ 	.word	0x00000000
        /*0030*/ 	.short	0x0003
        /*0032*/ 	.short	0x0070
        /*0034*/ 	.byte	0x00, 0xf5, 0x21, 0x00


	//----- nvinfo : EIATTR_KPARAM_INFO
	.align		4
.L_17:
        /*0038*/ 	.byte	0x04, 0x17
        /*003a*/ 	.short	(.L_19 - .L_18)
.L_18:
        /*003c*/ 	.word	0x00000000
        /*0040*/ 	.short	0x0002
        /*0042*/ 	.short	0x0068
        /*0044*/ 	.byte	0x00, 0xf5, 0x21, 0x00


	//----- nvinfo : EIATTR_KPARAM_INFO
	.align		4
.L_19:
        /*0048*/ 	.byte	0x04, 0x17
        /*004a*/ 	.short	(.L_21 - .L_20)
.L_20:
        /*004c*/ 	.word	0x00000000
        /*0050*/ 	.short	0x0001
        /*0052*/ 	.short	0x0060
        /*0054*/ 	.byte	0x00, 0xf5, 0x21, 0x00


	//----- nvinfo : EIATTR_KPARAM_INFO
	.align		4
.L_21:
        /*0058*/ 	.byte	0x04, 0x17
        /*005a*/ 	.short	(.L_23 - .L_22)
.L_22:
        /*005c*/ 	.word	0x00000000
        /*0060*/ 	.short	0x0000
        /*0062*/ 	.short	0x0000
        /*0064*/ 	.byte	0x00, 0xf0, 0x81, 0x01


	//----- nvinfo : EIATTR_SPARSE_MMA_MASK
	.align		4
.L_23:
        /*0068*/ 	.byte	0x03, 0x50
        /*006a*/ 	.short	0x0000


	//----- nvinfo : EIATTR_MAXREG_COUNT
	.align		4
        /*006c*/ 	.byte	0x03, 0x1b
        /*006e*/ 	.short	0x00ff


	//----- nvinfo : EIATTR_MERCURY_ISA_VERSION
	.align		4
        /*0070*/ 	.byte	0x03, 0x5f
        /*0072*/ 	.short	0x0101


	//----- nvinfo : EIATTR_VRC_CTA_INIT_COUNT
	.align		4
        /*0074*/ 	.byte	0x02, 0x4a
	.zero		1
	.zero		1


	//----- nvinfo : EIATTR_EXIT_INSTR_OFFSETS
	.align		4
        /*0078*/ 	.byte	0x04, 0x1c
        /*007a*/ 	.short	(.L_25 - .L_24)


	//   ....[0]....
.L_24:
        /*007c*/ 	.word	0x00002e60


	//----- nvinfo : EIATTR_CRS_STACK_SIZE
	.align		4
.L_25:
        /*0080*/ 	.byte	0x04, 0x1e
        /*0082*/ 	.short	(.L_27 - .L_26)
.L_26:
        /*0084*/ 	.word	0x00000000


	//----- nvinfo : EIATTR_CBANK_PARAM_SIZE
	.align		4
.L_27:
        /*0088*/ 	.byte	0x03, 0x19
        /*008a*/ 	.short	0x0088


	//----- nvinfo : EIATTR_PARAM_CBANK
	.align		4
        /*008c*/ 	.byte	0x04, 0x0a
        /*008e*/ 	.short	(.L_29 - .L_28)
	.align		4
.L_28:
        /*0090*/ 	.word	index@(.nv.constant0._Z13Vmaximization10parametersPKdS1_S1_iPd)
        /*0094*/ 	.short	0x0380
        /*0096*/ 	.short	0x0088


	//----- nvinfo : EIATTR_SW_WAR
	.align		4
.L_29:
        /*0098*/ 	.byte	0x04, 0x36
        /*009a*/ 	.short	(.L_31 - .L_30)
.L_30:
        /*009c*/ 	.word	0x00000008
.L_31:


//--------------------- .nv.callgraph             --------------------------
	.section	.nv.callgraph,"",@"SHT_CUDA_CALLGRAPH"
	.align	4
	.sectionentsize	8
	.align		4
        /*0000*/ 	.word	0x00000000
	.align		4
        /*0004*/ 	.word	0xffffffff
	.align		4
        /*0008*/ 	.word	0x00000000
	.align		4
        /*000c*/ 	.word	0xfffffffe
	.align		4
        /*0010*/ 	.word	0x00000000
	.align		4
        /*0014*/ 	.word	0xfffffffd
	.align		4
        /*0018*/ 	.word	0x00000000
	.align		4
        /*001c*/ 	.word	0xfffffffc


//--------------------- .text._Z13Vmaximization10parametersPKdS1_S1_iPd --------------------------
	.section	.text._Z13Vmaximization10parametersPKdS1_S1_iPd,"ax",@progbits
	.align	128
        .global         _Z13Vmaximization10parametersPKdS1_S1_iPd
        .type           _Z13Vmaximization10parametersPKdS1_S1_iPd,@function
        .size           _Z13Vmaximization10parametersPKdS1_S1_iPd,(.L_x_54 - _Z13Vmaximization10parametersPKdS1_S1_iPd)
        .other          _Z13Vmaximization10parametersPKdS1_S1_iPd,@"STO_CUDA_ENTRY STV_DEFAULT"
_Z13Vmaximization10parametersPKdS1_S1_iPd:
.text._Z13Vmaximization10parametersPKdS1_S1_iPd:
[----:B------:R-:W-:Y:S01]  /*0000*/  LDC R1, c[0x0][0x37c] ;  /* 0x0000df00ff017b82 */ /* 0x000fe20000000800 */
[----:B------:R-:W0:Y:S07]  /*0010*/  S2R R3, SR_TID.X ;  /* 0x0000000000037919 */ /* 0x000e2e0000002100 */
[----:B------:R-:W0:Y:S01]  /*0020*/  S2UR UR4, SR_CTAID.X ;  /* 0x00000000000479c3 */ /* 0x000e220000002500 */
[----:B------:R-:W-:Y:S01]  /*0030*/  BSSY.RECONVERGENT B0, `(.L_x_0) ;  /* 0x0000009000007945 */ /* 0x000fe20003800200 */
[----:B------:R-:W-:Y:S01]  /*0040*/  IMAD.MOV.U32 R4, RZ, RZ, RZ ;  /* 0x000000ffff047224 */ /* 0x000fe200078e00ff */
[----:B------:R-:W-:Y:S01]  /*0050*/  MOV R26, 0xc0 ;  /* 0x000000c0001a7802 */ /* 0x000fe20000000f00 */
[----:B------:R-:W-:-:S02]  /*0060*/  IMAD.MOV.U32 R27, RZ, RZ, 0x40240000 ;  /* 0x40240000ff1b7424 */ /* 0x000fc400078e00ff */
[----:B------:R-:W-:Y:S02]  /*0070*/  IMAD.MOV.U32 R28, RZ, RZ, RZ ;  /* 0x000000ffff1c7224 */ /* 0x000fe400078e00ff */
[----:B------:R-:W0:Y:S02]  /*0080*/  LDC R2, c[0x0][0x360] ;  /* 0x0000d800ff027b82 */ /* 0x000e240000000800 */
[----:B0-----:R-:W-:Y:S02]  /*0090*/  IMAD R2, R2, UR4, R3 ;  /* 0x0000000402027c24 */ /* 0x001fe4000f8e0203 */
[----:B------:R-:W-:-:S07]  /*00a0*/  IMAD.MOV.U32 R3, RZ, RZ, 0x40140000 ;  /* 0x40140000ff037424 */ /* 0x000fce00078e00ff */
[----:B------:R-:W-:Y:S05]  /*00b0*/  CALL.REL.NOINC `($_Z13Vmaximization10parametersPKdS1_S1_iPd$__internal_accurate_pow) ;  /* 0x0000003000d47944 */ /* 0x000fea0003c00000 */
[----:B------:R-:W-:Y:S05]  /*00c0*/  BSYNC.RECONVERGENT B0 ;  /* 0x0000000000007941 */ /* 0x000fea0003800200 */
.L_x_0:
[----:B------:R-:W0:Y:S01]  /*00d0*/  LDCU UR7, c[0x0][0x380] ;  /* 0x00007000ff0777ac */ /* 0x000e220008000800 */
[----:B------:R-:W1:Y:S01]  /*00e0*/  S2R R0, SR_TID.Y ;  /* 0x0000000000007919 */ /* 0x000e620000002200 */
[----:B------:R-:W-:Y:S02]  /*00f0*/  IMAD.MOV.U32 R8, RZ, RZ, R4 ;  /* 0x000000ffff087224 */ /* 0x000fe400078e0004 */
[----:B------:R-:W-:Y:S01]  /*0100*/  IMAD.MOV.U32 R9, RZ, RZ, R5 ;  /* 0x000000ffff097224 */ /* 0x000fe200078e0005 */
[----:B------:R-:W2:Y:S05]  /*0110*/  LDCU.64 UR14, c[0x0][0x358] ;  /* 0x00006b00ff0e77ac */ /* 0x000eaa0008000a00 */
[----:B------:R-:W-:Y:S01]  /*0120*/  DADD R10, -RZ, -R8 ;  /* 0x00000000ff0a7229 */ /* 0x000fe20000000908 */
[----:B0-----:R-:W-:-:S09]  /*0130*/  UISETP.GE.AND UP0, UPT, UR7, 0x1, UPT ;  /* 0x000000010700788c */ /* 0x001fd2000bf06270 */
[----:B--2---:R-:W-:Y:S05]  /*0140*/  BRA.U !UP0, `(.L_x_1) ;  /* 0x0000002d08247547 */ /* 0x004fea000b800000 */
[----:B------:R-:W1:Y:S01]  /*0150*/  LDC.64 R6, c[0x0][0x3e8] ;  /* 0x0000fa00ff067b82 */ /* 0x000e620000000a00 */
[----:B------:R-:W0:Y:S01]  /*0160*/  LDCU UR5, c[0x0][0x3c8] ;  /* 0x00007900ff0577ac */ /* 0x000e220008000800 */
[----:B------:R-:W2:Y:S06]  /*0170*/  LDCU UR8, c[0x0][0x398] ;  /* 0x00007300ff0877ac */ /* 0x000eac0008000800 */
[----:B------:R-:W3:Y:S01]  /*0180*/  LDC.64 R4, c[0x0][0x3e0] ;  /* 0x0000f800ff047b82 */ /* 0x000ee20000000a00 */
[----:B------:R-:W4:Y:S07]  /*0190*/  LDCU UR9, c[0x0][0x3f8] ;  /* 0x00007f00ff0977ac */ /* 0x000f2e0008000800 */
[----:B------:R-:W5:Y:S01]  /*01a0*/  LDC.64 R12, c[0x0][0x3b8] ;  /* 0x0000ee00ff0c7b82 */ /* 0x000f620000000a00 */
[----:B-1----:R-:W-:-:S07]  /*01b0*/  IMAD.WIDE.U32 R6, R0, 0x8, R6 ;  /* 0x0000000800067825 */ /* 0x002fce00078e0006 */
[----:B------:R-:W1:Y:S01]  /*01c0*/  LDC.64 R14, c[0x0][0x3d0] ;  /* 0x0000f400ff0e7b82 */ /* 0x000e620000000a00 */
[----:B------:R-:W4:Y:S01]  /*01d0*/  LDG.E.64 R6, desc[UR14][R6.64] ;  /* 0x0000000e06067981 */ /* 0x000f22000c1e1b00 */
[----:B---3--:R-:W-:-:S06]  /*01e0*/  IMAD.WIDE R4, R2, 0x8, R4 ;  /* 0x0000000802047825 */ /* 0x008fcc00078e0204 */
[----:B------:R-:W3:Y:S01]  /*01f0*/  LDG.E.64 R4, desc[UR14][R4.64] ;  /* 0x0000000e04047981 */ /* 0x000ee2000c1e1b00 */
[----:B--2---:R-:W-:Y:S01]  /*0200*/  UISETP.GE.AND UP0, UPT, UR8, 0x1, UPT ;  /* 0x000000010800788c */ /* 0x004fe2000bf06270 */
[----:B-----5:R-:W-:Y:S02]  /*0210*/  DADD R12, -R12, 1 ;  /* 0x3ff000000c0c7429 */ /* 0x020fe40000000100 */
[----:B-1----:R-:W-:-:S08]  /*0220*/  DADD R14, R14, 1 ;  /* 0x3ff000000e0e7429 */ /* 0x002fd00000000000 */
[----:B------:R-:W-:Y:S02]  /*0230*/  R2UR UR13, R13 ;  /* 0x000000000d0d72ca */ /* 0x000fe400000e0000 */
[----:B------:R-:W-:Y:S02]  /*0240*/  R2UR UR12, R12 ;  /* 0x000000000c0c72ca */ /* 0x000fe400000e0000 */
[----:B------:R-:W1:Y:S09]  /*0250*/  LDC.64 R12, c[0x0][0x3d8] ;  /* 0x0000f600ff0c7b82 */ /* 0x000e720000000a00 */
[----:B------:R-:W-:-:S02]  /*0260*/  USHF.R.U32.HI UR4, URZ, 0x14, UR13 ;  /* 0x00000014ff047899 */ /* 0x000fc4000801160d */
[----:B------:R-:W-:Y:S01]  /*0270*/  IMAD.U32 R17, RZ, RZ, UR13 ;  /* 0x0000000dff117e24 */ /* 0x000fe2000f8e00ff */
[----:B------:R-:W-:Y:S01]  /*0280*/  UISETP.GE.AND UP2, UPT, UR13, URZ, UPT ;  /* 0x000000ff0d00728c */ /* 0x000fe2000bf46270 */
[----:B------:R-:W-:Y:S01]  /*0290*/  IMAD.U32 R16, RZ, RZ, UR12 ;  /* 0x0000000cff107e24 */ /* 0x000fe2000f8e00ff */
[----:B------:R-:W-:Y:S02]  /*02a0*/  ULOP3.LUT UR4, UR4, 0x7ff, URZ, 0xc0, !UPT ;  /* 0x000007ff04047892 */ /* 0x000fe4000f8ec0ff */
[----:B------:R-:W-:Y:S02]  /*02b0*/  USEL UR17, URZ, 0x7ff00000, !UP2 ;  /* 0x7ff00000ff117887 */ /* 0x000fe4000d000000 */
[----:B------:R-:W-:Y:S02]  /*02c0*/  UIADD3 UR4, UPT, UPT, UR4, -0x3f4, URZ ;  /* 0xfffffc0c04047890 */ /* 0x000fe4000fffe0ff */
[----:B------:R-:W-:Y:S02]  /*02d0*/  ULOP3.LUT UR18, UR13, 0x7fffffff, URZ, 0xc0, !UPT ;  /* 0x7fffffff0d127892 */ /* 0x000fe4000f8ec0ff */
[----:B------:R-:W-:-:S02]  /*02e0*/  USHF.L.U32 UR16, UR12, UR4, URZ ;  /* 0x000000040c107299 */ /* 0x000fc400080006ff */
[----:B------:R-:W-:Y:S02]  /*02f0*/  USHF.L.U64.HI UR6, UR12, UR4, UR13 ;  /* 0x000000040c067299 */ /* 0x000fe4000801020d */
[----:B------:R-:W-:Y:S02]  /*0300*/  UISETP.NE.U32.AND UP1, UPT, UR16, URZ, UPT ;  /* 0x000000ff1000728c */ /* 0x000fe4000bf25070 */
[----:B0-----:R-:W-:Y:S02]  /*0310*/  UIADD3 UR4, UPT, UPT, UR5, -0x1, URZ ;  /* 0xffffffff05047890 */ /* 0x001fe4000fffe0ff */
[----:B------:R-:W-:Y:S02]  /*0320*/  UISETP.NE.AND.EX UP1, UPT, UR6, -0x80000000, UPT, UP1 ;  /* 0x800000000600788c */ /* 0x000fe4000bf25310 */
[----:B----4-:R-:W-:Y:S02]  /*0330*/  UISETP.LE.OR UP0, UPT, UR4, UR9, !UP0 ;  /* 0x000000090400728c */ /* 0x010fe4000c703670 */
[----:B------:R-:W-:-:S02]  /*0340*/  UIADD3 UR19, UPT, UPT, UR17, -0x80000000, URZ ;  /* 0x8000000011137890 */ /* 0x000fc4000fffe0ff */
[----:B------:R-:W-:Y:S02]  /*0350*/  PLOP3.LUT P0, PT, PT, PT, UP1, 0x80, 0x8 ;  /* 0x000000000008781c */ /* 0x000fe40003f0f018 */
[----:B------:R-:W-:-:S04]  /*0360*/  PLOP3.LUT P1, PT, PT, PT, UP1, 0x80, 0x8 ;  /* 0x000000000008781c */ /* 0x000fc80003f2f018 */
[----:B------:R-:W-:-:S07]  /*0370*/  PLOP3.LUT P1, PT, P1, PT, PT, 0x8, 0x80 ;  /* 0x000000000080781c */ /* 0x000fce0000f2e170 */
[----:B------:R-:W-:Y:S02]  /*0380*/  DSETP.NEU.AND P0, PT, |R16|, 0.5, !P0 ;  /* 0x3fe000001000742a */ /* 0x000fe4000470d200 */
[----:B-1----:R-:W-:Y:S01]  /*0390*/  DMUL R6, R6, R12 ;  /* 0x0000000c06067228 */ /* 0x002fe20000000000 */
[----:B------:R-:W0:Y:S07]  /*03a0*/  FRND.F64.TRUNC R12, UR12 ;  /* 0x0000000c000c7d13 */ /* 0x000e2e000830d800 */
[----:B---3--:R-:W-:Y:S01]  /*03b0*/  DFMA R14, R14, R4, R6 ;  /* 0x000000040e0e722b */ /* 0x008fe20000000006 */
[----:B------:R-:W-:Y:S10]  /*03c0*/  BRA.U UP0, `(.L_x_2) ;  /* 0x0000001100fc7547 */ /* 0x000ff4000b800000 */
[----:B------:R-:W-:Y:S01]  /*03d0*/  IMAD R32, R0, UR8, RZ ;  /* 0x0000000800207c24 */ /* 0x000fe2000f8e02ff */
[----:B------:R-:W-:Y:S02]  /*03e0*/  ULOP3.LUT UR20, UR8, 0xf, URZ, 0xc0, !UPT ;  /* 0x0000000f08147892 */ /* 0x000fe4000f8ec0ff */
[----:B------:R-:W-:Y:S01]  /*03f0*/  ULOP3.LUT UR21, UR8, 0x7, URZ, 0xc0, !UPT ;  /* 0x0000000708157892 */ /* 0x000fe2000f8ec0ff */
[----:B------:R-:W-:-:S11]  /*0400*/  UMOV UR4, URZ ;  /* 0x000000ff00047c82 */ /* 0x000fd60008000000 */
.L_x_18:
[----:B------:R-:W1:Y:S01]  /*0410*/  LDCU UR11, c[0x0][0x398] ;  /* 0x00007300ff0b77ac */ /* 0x000e620008000800 */
[----:B------:R-:W-:Y:S01]  /*0420*/  CS2R R16, SRZ ;  /* 0x0000000000107805 */ /* 0x000fe2000001ff00 */
[----:B------:R-:W2:Y:S01]  /*0430*/  LDCU UR5, c[0x0][0x380] ;  /* 0x00007000ff0577ac */ /* 0x000ea20008000800 */
[----:B------:R-:W2:Y:S01]  /*0440*/  LDCU UR7, c[0x0][0x3f8] ;  /* 0x00007f00ff0777ac */ /* 0x000ea20008000800 */
[----:B-1----:R-:W-:Y:S02]  /*0450*/  UISETP.GE.U32.AND UP0, UPT, UR11, 0x10, UPT ;  /* 0x000000100b00788c */ /* 0x002fe4000bf06070 */
[----:B--2---:R-:W-:-:S04]  /*0460*/  UIMAD UR5, UR5, UR7, UR5 ;  /* 0x00000007050572a4 */ /* 0x004fc8000f8e0205 */
[----:B------:R-:W-:-:S04]  /*0470*/  UIADD3 UR5, UPT, UPT, UR5, UR4, URZ ;  /* 0x0000000405057290 */ /* 0x000fc8000fffe0ff */
[----:B------:R-:W-:-:S03]  /*0480*/  UIMAD UR10, UR5, UR11, URZ ;  /* 0x0000000b050a72a4 */ /* 0x000fc6000f8e02ff */
[----:B------:R-:W-:Y:S01]  /*0490*/  UMOV UR5, URZ ;  /* 0x000000ff00057c82 */ /* 0x000fe20008000000 */
[----:B------:R-:W-:Y:S08]  /*04a0*/  BRA.U !UP0, `(.L_x_3) ;  /* 0x00000005080c7547 */ /* 0x000ff0000b800000 */
[----:B------:R-:W1:Y:S01]  /*04b0*/  LDCU.64 UR8, c[0x0][0x3f0] ;  /* 0x00007e00ff0877ac */ /* 0x000e620008000a00 */
[----:B------:R-:W-:Y:S01]  /*04c0*/  IMAD.U32 R3, RZ, RZ, UR10 ;  /* 0x0000000aff037e24 */ /* 0x000fe2000f8e00ff */
[----:B------:R-:W-:Y:S01]  /*04d0*/  CS2R R16, SRZ ;  /* 0x0000000000107805 */ /* 0x000fe2000001ff00 */
[----:B------:R-:W-:-:S04]  /*04e0*/  ULOP3.LUT UR5, UR11, 0x7ffffff0, URZ, 0xc0, !UPT ;  /* 0x7ffffff00b057892 */ /* 0x000fc8000f8ec0ff */
[----:B------:R-:W-:Y:S01]  /*04f0*/  UIADD3 UR7, UPT, UPT, -UR5, URZ, URZ ;  /* 0x000000ff05077290 */ /* 0x000fe2000fffe1ff */
[----:B-1----:R-:W-:-:S04]  /*0500*/  LEA R20, P2, R32, UR8, 0x3 ;  /* 0x0000000820147c11 */ /* 0x002fc8000f8418ff */
[----:B------:R-:W-:Y:S02]  /*0510*/  IADD3 R20, P3, PT, R20, 0x40, RZ ;  /* 0x0000004014147810 */ /* 0x000fe40007f7e0ff */
[----:B------:R-:W-:-:S05]  /*0520*/  LEA.HI.X R21, R32, UR9, RZ, 0x3, P2 ;  /* 0x0000000920157c11 */ /* 0x000fca00090f1cff */
[----:B------:R-:W-:-:S07]  /*0530*/  IMAD.X R21, RZ, RZ, R21, P3 ;  /* 0x000000ffff157224 */ /* 0x000fce00018e0615 */
.L_x_4:
[----:B------:R-:W1:Y:S01]  /*0540*/  LDC.64 R6, c[0x0][0x400] ;  /* 0x00010000ff067b82 */ /* 0x000e620000000a00 */
[----:B------:R-:W-:Y:S02]  /*0550*/  IMAD.MOV.U32 R4, RZ, RZ, R20 ;  /* 0x000000ffff047224 */ /* 0x000fe400078e0014 */
[----:B------:R-:W-:-:S05]  /*0560*/  IMAD.MOV.U32 R5, RZ, RZ, R21 ;  /* 0x000000ffff057224 */ /* 0x000fca00078e0015 */
[----:B------:R-:W2:Y:S04]  /*0570*/  LDG.E.64 R34, desc[UR14][R4.64+-0x40] ;  /* 0xffffc00e04227981 */ /* 0x000ea8000c1e1b00 */
[----:B------:R-:W3:Y:S04]  /*0580*/  LDG.E.64 R30, desc[UR14][R4.64+-0x38] ;  /* 0xffffc80e041e7981 */ /* 0x000ee8000c1e1b00 */
[----:B------:R-:W4:Y:S04]  /*0590*/  LDG.E.64 R28, desc[UR14][R4.64+-0x30] ;  /* 0xffffd00e041c7981 */ /* 0x000f28000c1e1b00 */
[----:B------:R-:W5:Y:S01]  /*05a0*/  LDG.E.64 R22, desc[UR14][R4.64+-0x28] ;  /* 0xffffd80e04167981 */ /* 0x000f62000c1e1b00 */
[----:B-1----:R-:W-:-:S05]  /*05b0*/  IMAD.WIDE R6, R3, 0x8, R6 ;  /* 0x0000000803067825 */ /* 0x002fca00078e0206 */
[----:B------:R-:W2:Y:S04]  /*05c0*/  LDG.E.64 R20, desc[UR14][R6.64] ;  /* 0x0000000e06147981 */ /* 0x000ea8000c1e1b00 */
[----:B------:R-:W3:Y:S04]  /*05d0*/  LDG.E.64 R24, desc[UR14][R6.64+0x8] ;  /* 0x0000080e06187981 */ /* 0x000ee8000c1e1b00 */
[----:B------:R-:W4:Y:S04]  /*05e0*/  LDG.E.64 R18, desc[UR14][R6.64+0x10] ;  /* 0x0000100e06127981 */ /* 0x000f28000c1e1b00 */
[----:B------:R-:W5:Y:S01]  /*05f0*/  LDG.E.64 R26, desc[UR14][R6.64+0x18] ;  /* 0x0000180e061a7981 */ /* 0x000f62000c1e1b00 */
[----:B--2---:R-:W-:-:S03]  /*0600*/  DFMA R16, R34, R20, R16 ;  /* 0x000000142210722b */ /* 0x004fc60000000010 */
[----:B------:R-:W2:Y:S04]  /*0610*/  LDG.E.64 R20, desc[UR14][R4.64+-0x20] ;  /* 0xffffe00e04147981 */ /* 0x000ea8000c1e1b00 */
[----:B------:R-:W2:Y:S01]  /*0620*/  LDG.E.64 R34, desc[UR14][R6.64+0x20] ;  /* 0x0000200e06227981 */ /* 0x000ea2000c1e1b00 */
[----:B---3--:R-:W-:-:S03]  /*0630*/  DFMA R16, R30, R24, R16 ;  /* 0x000000181e10722b */ /* 0x008fc60000000010 */
[----:B------:R-:W3:Y:S04]  /*0640*/  LDG.E.64 R24, desc[UR14][R4.64+-0x18] ;  /* 0xffffe80e04187981 */ /* 0x000ee8000c1e1b00 */
[----:B------:R-:W3:Y:S01]  /*0650*/  LDG.E.64 R30, desc[UR14][R6.64+0x28] ;  /* 0x0000280e061e7981 */ /* 0x000ee2000c1e1b00 */
[----:B----4-:R-:W-:-:S03]  /*0660*/  DFMA R16, R28, R18, R16 ;  /* 0x000000121c10722b */ /* 0x010fc60000000010 */
[----:B------:R-:W4:Y:S04]  /*0670*/  LDG.E.64 R28, desc[UR14][R4.64+-0x10] ;  /* 0xfffff00e041c7981 */ /* 0x000f28000c1e1b00 */
[----:B------:R-:W4:Y:S01]  /*0680*/  LDG.E.64 R18, desc[UR14][R6.64+0x30] ;  /* 0x0000300e06127981 */ /* 0x000f22000c1e1b00 */
[----:B-----5:R-:W-:-:S03]  /*0690*/  DFMA R26, R22, R26, R16 ;  /* 0x0000001a161a722b */ /* 0x020fc60000000010 */
[----:B------:R-:W5:Y:S04]  /*06a0*/  LDG.E.64 R16, desc[UR14][R4.64+-0x8] ;  /* 0xfffff80e04107981 */ /* 0x000f68000c1e1b00 */
        /* <DEDUP_REMOVED lines=25> */
[----:B------:R-:W-:-:S04]  /*0840*/  UIADD3 UR7, UPT, UPT, UR7, 0x10, URZ ;  /* 0x0000001007077890 */ /* 0x000fc8000fffe0ff */
[----:B------:R-:W-:Y:S01]  /*0850*/  UISETP.NE.AND UP0, UPT, UR7, URZ, UPT ;  /* 0x000000ff0700728c */ /* 0x000fe2000bf05270 */
[----:B------:R-:W-:Y:S01]  /*0860*/  VIADD R3, R3, 0x10 ;  /* 0x0000001003037836 */ /* 0x000fe20000000000 */
[----:B--2---:R-:W-:-:S08]  /*0870*/  DFMA R16, R20, R22, R16 ;  /* 0x000000161410722b */ /* 0x004fd00000000010 */
[----:B---3--:R-:W-:Y:S01]  /*0880*/  DFMA R16, R24, R26, R16 ;  /* 0x0000001a1810722b */ /* 0x008fe20000000010 */
[----:B------:R-:W-:-:S07]  /*0890*/  IADD3 R20, P2, PT, R4, 0x80, RZ ;  /* 0x0000008004147810 */ /* 0x000fce0007f5e0ff */
[----:B----4-:R-:W-:Y:S01]  /*08a0*/  DFMA R16, R30, R34, R16 ;  /* 0x000000221e10722b */ /* 0x010fe20000000010 */
[----:B------:R-:W-:-:S07]  /*08b0*/  IMAD.X R21, RZ, RZ, R5, P2 ;  /* 0x000000ffff157224 */ /* 0x000fce00010e0605 */
[----:B-----5:R-:W-:Y:S01]  /*08c0*/  DFMA R16, R28, R18, R16 ;  /* 0x000000121c10722b */ /* 0x020fe20000000010 */
[----:B------:R-:W-:Y:S10]  /*08d0*/  BRA.U UP0, `(.L_x_4) ;  /* 0xfffffffd00187547 */ /* 0x000ff4000b83ffff */
.L_x_3:
[----:B------:R-:W-:-:S09]  /*08e0*/  UISETP.NE.AND UP0, UPT, UR20, URZ, UPT ;  /* 0x000000ff1400728c */ /* 0x000fd2000bf05270 */
[----:B------:R-:W-:Y:S05]  /*08f0*/  BRA.U !UP0, `(.L_x_5) ;  /* 0x0000000508d07547 */ /* 0x000fea000b800000 */
[----:B------:R-:W-:Y:S02]  /*0900*/  UIADD3 UR7, UPT, UPT, UR20, -0x1, URZ ;  /* 0xffffffff14077890 */ /* 0x000fe4000fffe0ff */
[----:B------:R-:W-:Y:S02]  /*0910*/  UISETP.NE.AND UP1, UPT, UR21, URZ, UPT ;  /* 0x000000ff1500728c */ /* 0x000fe4000bf25270 */
[----:B------:R-:W-:-:S09]  /*0920*/  UISETP.GE.U32.AND UP0, UPT, UR7, 0x7, UPT ;  /* 0x000000070700788c */ /* 0x000fd2000bf06070 */
[----:B------:R-:W-:Y:S05]  /*0930*/  BRA.U !UP0, `(.L_x_6) ;  /* 0x0000000108d47547 */ /* 0x000fea000b800000 */
[----:B------:R-:W1:Y:S01]  /*0940*/  LDCU.64 UR8, c[0x0][0x400] ;  /* 0x00008000ff0877ac */ /* 0x000e620008000a00 */
[----:B------:R-:W2:Y:S01]  /*0950*/  LDC.64 R24, c[0x0][0x3f0] ;  /* 0x0000fc00ff187b82 */ /* 0x000ea20000000a00 */
[----:B------:R-:W-:Y:S01]  /*0960*/  IMAD.U32 R3, RZ, RZ, UR11 ;  /* 0x0000000bff037e24 */ /* 0x000fe2000f8e00ff */
[----:B------:R-:W-:Y:S01]  /*0970*/  IADD3 R5, P2, PT, R32, UR5, RZ ;  /* 0x0000000520057c10 */ /* 0x000fe2000ff5e0ff */
[----:B------:R-:W3:Y:S02]  /*0980*/  LDCU.64 UR22, c[0x0][0x3f0] ;  /* 0x00007e00ff1677ac */ /* 0x000ee40008000a00 */
[----:B------:R-:W-:Y:S01]  /*0990*/  IMAD R3, R0, R3, UR5 ;  /* 0x0000000500037e24 */ /* 0x000fe2000f8e0203 */
[----:B------:R-:W-:Y:S01]  /*09a0*/  UIADD3 UR7, UPT, UPT, UR10, UR5, URZ ;  /* 0x000000050a077290 */ /* 0x000fe2000fffe0ff */
[----:B------:R-:W-:-:S03]  /*09b0*/  IMAD.X R6, RZ, RZ, RZ, P2 ;  /* 0x000000ffff067224 */ /* 0x000fc600010e06ff */
[----:B-1----:R-:W-:Y:S01]  /*09c0*/  UIMAD.WIDE UR8, UR7, 0x8, UR8 ;  /* 0x00000008070878a5 */ /* 0x002fe2000f8e0208 */
[----:B---3--:R-:W-:-:S05]  /*09d0*/  LEA R4, P2, R5, UR22, 0x3 ;  /* 0x0000001605047c11 */ /* 0x008fca000f8418ff */
[----:B------:R-:W-:Y:S02]  /*09e0*/  IMAD.U32 R34, RZ, RZ, UR8 ;  /* 0x00000008ff227e24 */ /* 0x000fe4000f8e00ff */
[----:B------:R-:W-:Y:S02]  /*09f0*/  IMAD.U32 R35, RZ, RZ, UR9 ;  /* 0x00000009ff237e24 */ /* 0x000fe4000f8e00ff */
[----:B--2---:R-:W-:Y:S01]  /*0a00*/  IMAD.WIDE.U32 R24, R3, 0x8, R24 ;  /* 0x0000000803187825 */ /* 0x004fe200078e0018 */
[----:B------:R-:W-:-:S03]  /*0a10*/  LEA.HI.X R5, R5, UR23, R6, 0x3, P2 ;  /* 0x0000001705057c11 */ /* 0x000fc600090f1c06 */
[----:B------:R-:W2:Y:S01]  /*0a20*/  LDG.E.64 R34, desc[UR14][R34.64] ;  /* 0x0000000e22227981 */ /* 0x000ea2000c1e1b00 */
[----:B------:R-:W-:-:S03]  /*0a30*/  IMAD.U32 R26, RZ, RZ, UR8 ;  /* 0x00000008ff1a7e24 */ /* 0x000fc6000f8e00ff */
[----:B------:R-:W2:Y:S01]  /*0a40*/  LDG.E.64 R24, desc[UR14][R24.64] ;  /* 0x0000000e18187981 */ /* 0x000ea2000c1e1b00 */
[----:B------:R-:W-:-:S03]  /*0a50*/  IMAD.U32 R27, RZ, RZ, UR9 ;  /* 0x00000009ff1b7e24 */ /* 0x000fc6000f8e00ff */
[----:B------:R-:W3:Y:S01]  /*0a60*/  LDG.E.64 R28, desc[UR14][R4.64+0x8] ;  /* 0x0000080e041c7981 */ /* 0x000ee2000c1e1b00 */
[----:B------:R-:W-:-:S03]  /*0a70*/  IMAD.U32 R22, RZ, RZ, UR8 ;  /* 0x00000008ff167e24 */ /* 0x000fc6000f8e00ff */
[----:B------:R-:W3:Y:S01]  /*0a80*/  LDG.E.64 R26, desc[UR14][R26.64+0x8] ;  /* 0x0000080e1a1a7981 */ /* 0x000ee2000c1e1b00 */
[----:B------:R-:W-:-:S03]  /*0a90*/  IMAD.U32 R23, RZ, RZ, UR9 ;  /* 0x00000009ff177e24 */ /* 0x000fc6000f8e00ff */
[----:B------:R-:W4:Y:S04]  /*0aa0*/  LDG.E.64 R20, desc[UR14][R4.64+0x10] ;  /* 0x0000100e04147981 */ /* 0x000f28000c1e1b00 */
[----:B------:R-:W4:Y:S01]  /*0ab0*/  LDG.E.64 R22, desc[UR14][R22.64+0x10] ;  /* 0x0000100e16167981 */ /* 0x000f22000c1e1b00 */
[----:B------:R-:W-:Y:S02]  /*0ac0*/  IMAD.U32 R6, RZ, RZ, UR8 ;  /* 0x00000008ff067e24 */ /* 0x000fe4000f8e00ff */
[----:B------:R-:W-:Y:S01]  /*0ad0*/  IMAD.U32 R7, RZ, RZ, UR9 ;  /* 0x00000009ff077e24 */ /* 0x000fe2000f8e00ff */
[----:B------:R-:W5:Y:S01]  /*0ae0*/  LDG.E.64 R18, desc[UR14][R4.64+0x18] ;  /* 0x0000180e04127981 */ /* 0x000f62000c1e1b00 */
[----:B------:R-:W-:-:S04]  /*0af0*/  IMAD.U32 R36, RZ, RZ, UR8 ;  /* 0x00000008ff247e24 */ /* 0x000fc8000f8e00ff */
[----:B------:R-:W5:Y:S01]  /*0b00*/  LDG.E.64 R6, desc[UR14][R6.64+0x18] ;  /* 0x0000180e06067981 */ /* 0x000f62000c1e1b00 */
[----:B------:R-:W-:Y:S02]  /*0b10*/  IMAD.U32 R37, RZ, RZ, UR9 ;  /* 0x00000009ff257e24 */ /* 0x000fe4000f8e00ff */
[----:B------:R-:W-:Y:S02]  /*0b20*/  IMAD.U32 R30, RZ, RZ, UR8 ;  /* 0x00000008ff1e7e24 */ /* 0x000fe4000f8e00ff */
[----:B------:R-:W-:-:S06]  /*0b30*/  IMAD.U32 R31, RZ, RZ, UR9 ;  /* 0x00000009ff1f7e24 */ /* 0x000fcc000f8e00ff */
[----:B------:R-:W5:Y:S01]  /*0b40*/  LDG.E.64 R30, desc[UR14][R30.64+0x28] ;  /* 0x0000280e1e1e7981 */ /* 0x000f62000c1e1b00 */
[----:B--2---:R-:W-:-:S03]  /*0b50*/  DFMA R34, R24, R34, R16 ;  /* 0x000000221822722b */ /* 0x004fc60000000010 */
[----:B------:R-:W2:Y:S04]  /*0b60*/  LDG.E.64 R16, desc[UR14][R36.64+0x20] ;  /* 0x0000200e24107981 */ /* 0x000ea8000c1e1b00 */
[----:B------:R-:W2:Y:S01]  /*0b70*/  LDG.E.64 R24, desc[UR14][R4.64+0x20] ;  /* 0x0000200e04187981 */ /* 0x000ea2000c1e1b00 */
[----:B---3--:R-:W-:-:S03]  /*0b80*/  DFMA R26, R28, R26, R34 ;  /* 0x0000001a1c1a722b */ /* 0x008fc60000000022 */
[----:B------:R-:W3:Y:S01]  /*0b90*/  LDG.E.64 R28, desc[UR14][R4.64+0x28] ;  /* 0x0000280e041c7981 */ /* 0x000ee2000c1e1b00 */
[----:B------:R-:W-:Y:S02]  /*0ba0*/  IMAD.U32 R34, RZ, RZ, UR8 ;  /* 0x00000008ff227e24 */ /* 0x000fe4000f8e00ff */
[----:B------:R-:W-:Y:S01]  /*0bb0*/  IMAD.U32 R35, RZ, RZ, UR9 ;  /* 0x00000009ff237e24 */ /* 0x000fe2000f8e00ff */
[----:B------:R-:W3:Y:S01]  /*0bc0*/  LDG.E.64 R36, desc[UR14][R4.64+0x38] ;  /* 0x0000380e04247981 */ /* 0x000ee2000c1e1b00 */
[----:B----4-:R-:W-:-:S03]  /*0bd0*/  DFMA R20, R20, R22, R26 ;  /* 0x000000161414722b */ /* 0x010fc6000000001a */
[----:B------:R-:W4:Y:S01]  /*0be0*/  LDG.E.64 R26, desc[UR14][R4.64+0x30] ;  /* 0x0000300e041a7981 */ /* 0x000f22000c1e1b00 */
[----:B------:R-:W-:-:S03]  /*0bf0*/  IMAD.U32 R22, RZ, RZ, UR8 ;  /* 0x00000008ff167e24 */ /* 0x000fc6000f8e00ff */
[----:B------:R-:W4:Y:S01]  /*0c00*/  LDG.E.64 R34, desc[UR14][R34.64+0x30] ;  /* 0x0000300e22227981 */ /* 0x000f22000c1e1b00 */
[----:B------:R-:W-:-:S06]  /*0c10*/  IMAD.U32 R23, RZ, RZ, UR9 ;  /* 0x00000009ff177e24 */ /* 0x000fcc000f8e00ff */
[----:B------:R-:W4:Y:S01]  /*0c20*/  LDG.E.64 R22, desc[UR14][R22.64+0x38] ;  /* 0x0000380e16167981 */ /* 0x000f22000c1e1b00 */
[----:B-----5:R-:W-:Y:S01]  /*0c30*/  DFMA R6, R18, R6, R20 ;  /* 0x000000061206722b */ /* 0x020fe20000000014 */
[----:B------:R-:W-:-:S07]  /*0c40*/  UIADD3 UR5, UPT, UPT, UR5, 0x8, URZ ;  /* 0x0000000805057890 */ /* 0x000fce000fffe0ff */
[----:B--2---:R-:W-:-:S08]  /*0c50*/  DFMA R6, R24, R16, R6 ;  /* 0x000000101806722b */ /* 0x004fd00000000006 */
[----:B---3--:R-:W-:-:S08]  /*0c60*/  DFMA R6, R28, R30, R6 ;  /* 0x0000001e1c06722b */ /* 0x008fd00000000006 */
[----:B----4-:R-:W-:-:S08]  /*0c70*/  DFMA R6, R26, R34, R6 ;  /* 0x000000221a06722b */ /* 0x010fd00000000006 */
[----:B------:R-:W-:-:S11]  /*0c80*/  DFMA R16, R36, R22, R6 ;  /* 0x000000162410722b */ /* 0x000fd60000000006 */
.L_x_6:
[----:B------:R-:W-:Y:S05]  /*0c90*/  BRA.U !UP1, `(.L_x_5) ;  /* 0x0000000109e87547 */ /* 0x000fea000b800000 */
[----:B------:R-:W-:Y:S02]  /*0ca0*/  UIADD3 UR7, UPT, UPT, UR21, -0x1, URZ ;  /* 0xffffffff15077890 */ /* 0x000fe4000fffe0ff */
[----:B------:R-:W-:Y:S02]  /*0cb0*/  ULOP3.LUT UP1, UR8, UR11, 0x3, URZ, 0xc0, !UPT ;  /* 0x000000030b087892 */ /* 0x000fe4000f82c0ff */
[----:B------:R-:W-:-:S09]  /*0cc0*/  UISETP.GE.U32.AND UP0, UPT, UR7, 0x3, UPT ;  /* 0x000000030700788c */ /* 0x000fd2000bf06070 */
[----:B------:R-:W-:Y:S05]  /*0cd0*/  BRA.U !UP0, `(.L_x_7) ;  /* 0x0000000108687547 */ /* 0x000fea000b800000 */
[----:B------:R-:W1:Y:S01]  /*0ce0*/  LDC.64 R4, c[0x0][0x3f0] ;  /* 0x0000fc00ff047b82 */ /* 0x000e620000000a00 */
[----:B------:R-:W2:Y:S01]  /*0cf0*/  LDCU.64 UR22, c[0x0][0x3f0] ;  /* 0x00007e00ff1677ac */ /* 0x000ea20008000a00 */
[----:B------:R-:W-:Y:S01]  /*0d00*/  IMAD.U32 R29, RZ, RZ, UR11 ;  /* 0x0000000bff1d7e24 */ /* 0x000fe2000f8e00ff */
[----:B------:R-:W-:Y:S01]  /*0d10*/  IADD3 R3, P2, PT, R32, UR5, RZ ;  /* 0x0000000520037c10 */ /* 0x000fe2000ff5e0ff */
[----:B------:R-:W-:Y:S02]  /*0d20*/  UIADD3 UR7, UPT, UPT, UR10, UR5, URZ ;  /* 0x000000050a077290 */ /* 0x000fe4000fffe0ff */
[----:B------:R-:W-:Y:S02]  /*0d30*/  IMAD R29, R0, R29, UR5 ;  /* 0x00000005001d7e24 */ /* 0x000fe4000f8e021d */
[----:B------:R-:W3:Y:S02]  /*0d40*/  LDC.64 R34, c[0x0][0x400] ;  /* 0x00010000ff227b82 */ /* 0x000ee40000000a00 */
[----:B------:R-:W-:-:S02]  /*0d50*/  IMAD.U32 R7, RZ, RZ, UR7 ;  /* 0x00000007ff077e24 */ /* 0x000fc4000f8e00ff */
[----:B-1----:R-:W-:-:S04]  /*0d60*/  IMAD.WIDE.U32 R28, R29, 0x8, R4 ;  /* 0x000000081d1c7825 */ /* 0x002fc800078e0004 */
[----:B------:R-:W-:Y:S01]  /*0d70*/  IMAD.X R4, RZ, RZ, RZ, P2 ;  /* 0x000000ffff047224 */ /* 0x000fe200010e06ff */
[----:B--2---:R-:W-:Y:S01]  /*0d80*/  LEA R26, P2, R3, UR22, 0x3 ;  /* 0x00000016031a7c11 */ /* 0x004fe2000f8418ff */
[----:B------:R-:W2:Y:S01]  /*0d90*/  LDG.E.64 R28, desc[UR14][R28.64] ;  /* 0x0000000e1c1c7981 */ /* 0x000ea2000c1e1b00 */
[----:B---3--:R-:W-:Y:S02]  /*0da0*/  IMAD.WIDE R34, R7, 0x8, R34 ;  /* 0x0000000807227825 */ /* 0x008fe400078e0222 */
[----:B------:R-:W-:-:S03]  /*0db0*/  LEA.HI.X R27, R3, UR23, R4, 0x3, P2 ;  /* 0x00000017031b7c11 */ /* 0x000fc600090f1c04 */
[----:B------:R-:W2:Y:S04]  /*0dc0*/  LDG.E.64 R30, desc[UR14][R34.64] ;  /* 0x0000000e221e7981 */ /* 0x000ea8000c1e1b00 */
[----:B------:R-:W3:Y:S04]  /*0dd0*/  LDG.E.64 R20, desc[UR14][R34.64+0x8] ;  /* 0x0000080e22147981 */ /* 0x000ee8000c1e1b00 */
[----:B------:R-:W3:Y:S04]  /*0de0*/  LDG.E.64 R18, desc[UR14][R26.64+0x8] ;  /* 0x0000080e1a127981 */ /* 0x000ee8000c1e1b00 */
[----:B------:R-:W4:Y:S04]  /*0df0*/  LDG.E.64 R6, desc[UR14][R34.64+0x10] ;  /* 0x0000100e22067981 */ /* 0x000f28000c1e1b00 */
[----:B------:R-:W4:Y:S04]  /*0e00*/  LDG.E.64 R4, desc[UR14][R26.64+0x10] ;  /* 0x0000100e1a047981 */ /* 0x000f28000c1e1b00 */
[----:B------:R-:W5:Y:S04]  /*0e10*/  LDG.E.64 R22, desc[UR14][R34.64+0x18] ;  /* 0x0000180e22167981 */ /* 0x000f68000c1e1b00 */
[----:B------:R-:W5:Y:S01]  /*0e20*/  LDG.E.64 R24, desc[UR14][R26.64+0x18] ;  /* 0x0000180e1a187981 */ /* 0x000f62000c1e1b00 */
[----:B------:R-:W-:Y:S01]  /*0e30*/  UIADD3 UR5, UPT, UPT, UR5, 0x4, URZ ;  /* 0x0000000405057890 */ /* 0x000fe2000fffe0ff */
[----:B--2---:R-:W-:-:S08]  /*0e40*/  DFMA R30, R28, R30, R16 ;  /* 0x0000001e1c1e722b */ /* 0x004fd00000000010 */
[----:B---3--:R-:W-:-:S08]  /*0e50*/  DFMA R18, R18, R20, R30 ;  /* 0x000000141212722b */ /* 0x008fd0000000001e */
[----:B----4-:R-:W-:-:S08]  /*0e60*/  DFMA R4, R4, R6, R18 ;  /* 0x000000060404722b */ /* 0x010fd00000000012 */
[----:B-----5:R-:W-:-:S11]  /*0e70*/  DFMA R16, R24, R22, R4 ;  /* 0x000000161810722b */ /* 0x020fd60000000004 */
.L_x_7:
[----:B------:R-:W-:Y:S05]  /*0e80*/  BRA.U !UP1, `(.L_x_5) ;  /* 0x00000001096c7547 */ /* 0x000fea000b800000 */
[----:B------:R-:W1:Y:S01]  /*0e90*/  LDC.64 R4, c[0x0][0x3f0] ;  /* 0x0000fc00ff047b82 */ /* 0x000e620000000a00 */
[----:B------:R-:W-:Y:S01]  /*0ea0*/  UIADD3 UR7, UPT, UPT, UR10, UR5, URZ ;  /* 0x000000050a077290 */ /* 0x000fe2000fffe0ff */
[----:B------:R-:W-:-:S04]  /*0eb0*/  IMAD.U32 R3, RZ, RZ, UR11 ;  /* 0x0000000bff037e24 */ /* 0x000fc8000f8e00ff */
[----:B------:R-:W-:Y:S02]  /*0ec0*/  IMAD R3, R0, R3, UR5 ;  /* 0x0000000500037e24 */ /* 0x000fe4000f8e0203 */
[----:B------:R-:W2:Y:S01]  /*0ed0*/  LDC.64 R22, c[0x0][0x400] ;  /* 0x00010000ff167b82 */ /* 0x000ea20000000a00 */
[----:B------:R-:W-:Y:S02]  /*0ee0*/  IMAD.U32 R7, RZ, RZ, UR7 ;  /* 0x00000007ff077e24 */ /* 0x000fe4000f8e00ff */
[----:B-1----:R-:W-:-:S06]  /*0ef0*/  IMAD.WIDE.U32 R4, R3, 0x8, R4 ;  /* 0x0000000803047825 */ /* 0x002fcc00078e0004 */
[----:B------:R-:W3:Y:S01]  /*0f00*/  LDG.E.64 R4, desc[UR14][R4.64] ;  /* 0x0000000e04047981 */ /* 0x000ee2000c1e1b00 */
[----:B--2---:R-:W-:-:S05]  /*0f10*/  IMAD.WIDE R22, R7, 0x8, R22 ;  /* 0x0000000807167825 */ /* 0x004fca00078e0216 */
[----:B------:R-:W3:Y:S01]  /*0f20*/  LDG.E.64 R6, desc[UR14][R22.64] ;  /* 0x0000000e16067981 */ /* 0x000ee2000c1e1b00 */
[----:B------:R-:W-:Y:S01]  /*0f30*/  UISETP.NE.AND UP0, UPT, UR8, 0x1, UPT ;  /* 0x000000010800788c */ /* 0x000fe2000bf05270 */
[----:B---3--:R-:W-:-:S08]  /*0f40*/  DFMA R16, R4, R6, R16 ;  /* 0x000000060410722b */ /* 0x008fd00000000010 */
[----:B------:R-:W-:Y:S05]  /*0f50*/  BRA.U !UP0, `(.L_x_5) ;  /* 0x0000000108387547 */ /* 0x000fea000b800000 */
[----:B------:R-:W1:Y:S01]  /*0f60*/  LDCU.64 UR8, c[0x0][0x3f0] ;  /* 0x00007e00ff0877ac */ /* 0x000e620008000a00 */
[----:B------:R-:W-:Y:S01]  /*0f70*/  IADD3 R3, P2, PT, R32, UR5, RZ ;  /* 0x0000000520037c10 */ /* 0x000fe2000ff5e0ff */
[----:B------:R-:W2:Y:S01]  /*0f80*/  LDG.E.64 R6, desc[UR14][R22.64+0x8] ;  /* 0x0000080e16067981 */ /* 0x000ea2000c1e1b00 */
[----:B------:R-:W-:-:S03]  /*0f90*/  ULOP3.LUT UR7, UR11, 0x3, URZ, 0xc0, !UPT ;  /* 0x000000030b077892 */ /* 0x000fc6000f8ec0ff */
[----:B------:R-:W-:Y:S01]  /*0fa0*/  IMAD.X R4, RZ, RZ, RZ, P2 ;  /* 0x000000ffff047224 */ /* 0x000fe200010e06ff */
[----:B------:R-:W-:Y:S01]  /*0fb0*/  UISETP.NE.AND UP0, UPT, UR7, 0x2, UPT ;  /* 0x000000020700788c */ /* 0x000fe2000bf05270 */
[----:B-1----:R-:W-:-:S04]  /*0fc0*/  LEA R24, P2, R3, UR8, 0x3 ;  /* 0x0000000803187c11 */ /* 0x002fc8000f8418ff */
[----:B------:R-:W-:Y:S02]  /*0fd0*/  LEA.HI.X R25, R3, UR9, R4, 0x3, P2 ;  /* 0x0000000903197c11 */ /* 0x000fe400090f1c04 */
[----:B------:R-:W-:-:S03]  /*0fe0*/  PLOP3.LUT P2, PT, PT, PT, UP0, 0x80, 0x8 ;  /* 0x000000000008781c */ /* 0x000fc60003f4f008 */
[----:B------:R-:W2:Y:S10]  /*0ff0*/  LDG.E.64 R4, desc[UR14][R24.64+0x8] ;  /* 0x0000080e18047981 */ /* 0x000eb4000c1e1b00 */
[----:B------:R-:W3:Y:S04]  /*1000*/  @P2 LDG.E.64 R20, desc[UR14][R22.64+0x10] ;  /* 0x0000100e16142981 */ /* 0x000ee8000c1e1b00 */
[----:B------:R-:W3:Y:S01]  /*1010*/  @P2 LDG.E.64 R18, desc[UR14][R24.64+0x10] ;  /* 0x0000100e18122981 */ /* 0x000ee2000c1e1b00 */
[----:B--2---:R-:W-:-:S08]  /*1020*/  DFMA R16, R4, R6, R16 ;  /* 0x000000060410722b */ /* 0x004fd00000000010 */
[----:B---3--:R-:W-:-:S11]  /*1030*/  @P2 DFMA R16, R18, R20, R16 ;  /* 0x000000141210222b */ /* 0x008fd60000000010 */
.L_x_5:
[----:B------:R-:W1:Y:S02]  /*1040*/  LDCU.64 UR8, c[0x0][0x3e0] ;  /* 0x00007c00ff0877ac */ /* 0x000e640008000a00 */
[----:B-1----:R-:W-:-:S06]  /*1050*/  UIMAD.WIDE.U32 UR8, UR4, 0x8, UR8 ;  /* 0x00000008040878a5 */ /* 0x002fcc000f8e0008 */
[----:B------:R-:W-:Y:S02]  /*1060*/  IMAD.U32 R4, RZ, RZ, UR8 ;  /* 0x00000008ff047e24 */ /* 0x000fe4000f8e00ff */
[----:B------:R-:W-:-:S05]  /*1070*/  IMAD.U32 R5, RZ, RZ, UR9 ;  /* 0x00000009ff057e24 */ /* 0x000fca000f8e00ff */
[----:B------:R-:W2:Y:S01]  /*1080*/  LDG.E.64 R18, desc[UR14][R4.64] ;  /* 0x0000000e04127981 */ /* 0x000ea2000c1e1b00 */
[----:B------:R-:W-:Y:S01]  /*1090*/  BSSY.RECONVERGENT B0, `(.L_x_8) ;  /* 0x0000022000007945 */ /* 0x000fe20003800200 */
[----:B--2---:R-:W-:-:S08]  /*10a0*/  DADD R18, R14, -R18 ;  /* 0x000000000e127229 */ /* 0x004fd00000000812 */
[----:B------:R-:W-:-:S14]  /*10b0*/  DSETP.NEU.AND P2, PT, R18, RZ, PT ;  /* 0x000000ff1200722a */ /* 0x000fdc0003f4d000 */
[----:B------:R-:W-:Y:S05]  /*10c0*/  @!P2 BRA `(.L_x_9) ;  /* 0x000000000064a947 */ /* 0x000fea0003800000 */
[----:B------:R-:W-:Y:S01]  /*10d0*/  DADD R4, -RZ, |R18| ;  /* 0x00000000ff047229 */ /* 0x000fe20000000512 */
[----:B------:R-:W-:Y:S01]  /*10e0*/  IMAD.U32 R7, RZ, RZ, UR13 ;  /* 0x0000000dff077e24 */ /* 0x000fe2000f8e00ff */
[----:B------:R-:W-:Y:S01]  /*10f0*/  BSSY.RECONVERGENT B1, `(.L_x_10) ;  /* 0x0000008000017945 */ /* 0x000fe20003800200 */
[----:B------:R-:W-:Y:S01]  /*1100*/  IMAD.U32 R28, RZ, RZ, UR12 ;  /* 0x0000000cff1c7e24 */ /* 0x000fe2000f8e00ff */
[----:B------:R-:W-:Y:S01]  /*1110*/  MOV R26, 0x1170 ;  /* 0x00001170001a7802 */ /* 0x000fe20000000f00 */
[----:B------:R-:W-:Y:S02]  /*1120*/  IMAD.U32 R29, RZ, RZ, UR13 ;  /* 0x0000000dff1d7e24 */ /* 0x000fe4000f8e00ff */
[----:B------:R-:W-:Y:S02]  /*1130*/  IMAD.U32 R6, RZ, RZ, UR12 ;  /* 0x0000000cff067e24 */ /* 0x000fe4000f8e00ff */
[----:B------:R-:W-:Y:S02]  /*1140*/  IMAD.MOV.U32 R3, RZ, RZ, R7 ;  /* 0x000000ffff037224 */ /* 0x000fe400078e0007 */
[----:B------:R-:W-:-:S07]  /*1150*/  IMAD.MOV.U32 R27, RZ, RZ, R5 ;  /* 0x000000ffff1b7224 */ /* 0x000fce00078e0005 */
[----:B0-----:R-:W-:Y:S05]  /*1160*/  CALL.REL.NOINC `($_Z13Vmaximization10parametersPKdS1_S1_iPd$__internal_accurate_pow) ;  /* 0x0000002000a87944 */ /* 0x001fea0003c00000 */
[----:B------:R-:W-:Y:S05]  /*1170*/  BSYNC.RECONVERGENT B1 ;  /* 0x0000000000017941 */ /* 0x000fea0003800200 */
.L_x_10:
[----:B------:R-:W-:Y:S01]  /*1180*/  UISETP.NE.U32.AND UP0, UPT, UR16, URZ, UPT ;  /* 0x000000ff1000728c */ /* 0x000fe2000bf05070 */
[----:B------:R-:W-:Y:S01]  /*1190*/  DADD R6, -RZ, -R4 ;  /* 0x00000000ff067229 */ /* 0x000fe20000000904 */
[----:B------:R-:W-:Y:S01]  /*11a0*/  ISETP.GE.AND P4, PT, R19, RZ, PT ;  /* 0x000000ff1300720c */ /* 0x000fe20003f86270 */
[----:B------:R-:W-:Y:S01]  /*11b0*/  DSETP.NEU.AND P3, PT, R12, UR12, PT ;  /* 0x0000000c0c007e2a */ /* 0x000fe2000bf6d000 */
[----:B------:R-:W-:-:S06]  /*11c0*/  UISETP.NE.AND.EX UP0, UPT, UR6, -0x80000000, UPT, UP0 ;  /* 0x800000000600788c */ /* 0x000fcc000bf05300 */
[----:B------:R-:W-:-:S04]  /*11d0*/  PLOP3.LUT P2, PT, PT, PT, UP0, 0x80, 0x8 ;  /* 0x000000000008781c */ /* 0x000fc80003f4f008 */
[-C--:B------:R-:W-:Y:S02]  /*11e0*/  FSEL R3, R6, R4.reuse, !P2 ;  /* 0x0000000406037208 */ /* 0x080fe40005000000 */
[-C--:B------:R-:W-:Y:S02]  /*11f0*/  FSEL R6, R7, R5.reuse, !P2 ;  /* 0x0000000507067208 */ /* 0x080fe40005000000 */
[----:B------:R-:W-:Y:S02]  /*1200*/  FSEL R4, R3, R4, !P4 ;  /* 0x0000000403047208 */ /* 0x000fe40006000000 */
[----:B------:R-:W-:Y:S02]  /*1210*/  FSEL R5, R6, R5, !P4 ;  /* 0x0000000506057208 */ /* 0x000fe40006000000 */
[----:B------:R-:W-:Y:S02]  /*1220*/  PLOP3.LUT P2, PT, P1, PT, PT, 0x80, 0x8 ;  /* 0x000000000008781c */ /* 0x000fe40000f4f070 */
[----:B------:R-:W-:-:S02]  /*1230*/  @P3 FSEL R4, R4, RZ, P4 ;  /* 0x000000ff04043208 */ /* 0x000fc40002000000 */
[----:B------:R-:W-:Y:S01]  /*1240*/  @P3 FSEL R5, R5, -QNAN , P4 ;  /* 0xfff8000005053808 */ /* 0x000fe20002000000 */
[----:B------:R-:W-:Y:S08]  /*1250*/  BRA `(.L_x_11) ;  /* 0x0000000000147947 */ /* 0x000ff00003800000 */
.L_x_9:
[----:B------:R-:W-:Y:S01]  /*1260*/  ISETP.LE.AND P3, PT, RZ, UR13, PT ;  /* 0x0000000dff007c0c */ /* 0x000fe2000bf63270 */
[----:B------:R-:W-:Y:S01]  /*1270*/  IMAD.MOV.U32 R4, RZ, RZ, RZ ;  /* 0x000000ffff047224 */ /* 0x000fe200078e00ff */
[----:B------:R-:W-:Y:S02]  /*1280*/  SEL R5, R19, RZ, P0 ;  /* 0x000000ff13057207 */ /* 0x000fe40000000000 */
[----:B------:R-:W-:-:S09]  /*1290*/  PLOP3.LUT P2, PT, P0, PT, PT, 0x80, 0x8 ;  /* 0x000000000008781c */ /* 0x000fd2000074f070 */
[----:B------:R-:W-:-:S07]  /*12a0*/  @!P3 LOP3.LUT R5, R5, 0x7ff00000, RZ, 0xfc, !PT ;  /* 0x7ff000000505b812 */ /* 0x000fce00078efcff */
.L_x_11:
[----:B------:R-:W-:Y:S05]  /*12b0*/  BSYNC.RECONVERGENT B0 ;  /* 0x0000000000007941 */ /* 0x000fea0003800200 */
.L_x_8:
[----:B------:R-:W-:Y:S01]  /*12c0*/  DADD R6, R18, UR12 ;  /* 0x0000000c12067e29 */ /* 0x000fe20008000000 */
[----:B------:R-:W-:Y:S09]  /*12d0*/  BSSY.RECONVERGENT B0, `(.L_x_12) ;  /* 0x000001d000007945 */ /* 0x000ff20003800200 */
[----:B------:R-:W-:-:S04]  /*12e0*/  LOP3.LUT R6, R7, 0x7ff00000, RZ, 0xc0, !PT ;  /* 0x7ff0000007067812 */ /* 0x000fc800078ec0ff */
[----:B------:R-:W-:-:S13]  /*12f0*/  ISETP.NE.AND P3, PT, R6, 0x7ff00000, PT ;  /* 0x7ff000000600780c */ /* 0x000fda0003f65270 */
[----:B------:R-:W-:Y:S05]  /*1300*/  @P3 BRA `(.L_x_13) ;  /* 0x0000000000643947 */ /* 0x000fea0003800000 */
[----:B------:R-:W-:-:S14]  /*1310*/  DSETP.NAN.AND P3, PT, R18, UR12, PT ;  /* 0x0000000c12007e2a */ /* 0x000fdc000bf68000 */
[----:B------:R-:W-:Y:S05]  /*1320*/  @P3 BRA `(.L_x_14) ;  /* 0x0000000000583947 */ /* 0x000fea0003800000 */
[----:B------:R-:W-:Y:S02]  /*1330*/  IMAD.U32 R6, RZ, RZ, UR12 ;  /* 0x0000000cff067e24 */ /* 0x000fe4000f8e00ff */
[----:B------:R-:W-:-:S06]  /*1340*/  IMAD.U32 R7, RZ, RZ, UR13 ;  /* 0x0000000dff077e24 */ /* 0x000fcc000f8e00ff */
[----:B------:R-:W-:-:S14]  /*1350*/  DSETP.NEU.AND P3, PT, |R6|, +INF , PT ;  /* 0x7ff000000600742a */ /* 0x000fdc0003f6d200 */
[----:B------:R-:W-:Y:S05]  /*1360*/  @!P3 BRA `(.L_x_15) ;  /* 0x000000000028b947 */ /* 0x000fea0003800000 */
[----:B------:R-:W-:-:S14]  /*1370*/  DSETP.NEU.AND P3, PT, |R18|, +INF , PT ;  /* 0x7ff000001200742a */ /* 0x000fdc0003f6d200 */
[----:B------:R-:W-:Y:S05]  /*1380*/  @P3 BRA `(.L_x_13) ;  /* 0x0000000000443947 */ /* 0x000fea0003800000 */
[----:B------:R-:W-:Y:S01]  /*1390*/  UISETP.NE.AND UP0, UPT, UR18, 0x3fe00000, UPT ;  /* 0x3fe000001200788c */ /* 0x000fe2000bf05270 */
[----:B------:R-:W-:-:S03]  /*13a0*/  ISETP.GE.AND P3, PT, R19, RZ, PT ;  /* 0x000000ff1300720c */ /* 0x000fc60003f66270 */
[----:B------:R-:W-:-:S06]  /*13b0*/  USEL UR5, UR19, UR17, UP0 ;  /* 0x0000001113057287 */ /* 0x000fcc0008000000 */
[----:B------:R-:W-:-:S05]  /*13c0*/  IMAD.U32 R4, RZ, RZ, UR5 ;  /* 0x00000005ff047e24 */ /* 0x000fca000f8e00ff */
[----:B------:R-:W-:-:S04]  /*13d0*/  SEL R4, R4, UR17, P2 ;  /* 0x0000001104047c07 */ /* 0x000fc80009000000 */
[----:B------:R-:W-:Y:S01]  /*13e0*/  SEL R5, R4, UR17, !P3 ;  /* 0x0000001104057c07 */ /* 0x000fe2000d800000 */
[----:B------:R-:W-:Y:S01]  /*13f0*/  IMAD.MOV.U32 R4, RZ, RZ, RZ ;  /* 0x000000ffff047224 */ /* 0x000fe200078e00ff */
[----:B------:R-:W-:Y:S06]  /*1400*/  BRA `(.L_x_13) ;  /* 0x0000000000247947 */ /* 0x000fec0003800000 */
.L_x_15:
[----:B------:R-:W-:Y:S01]  /*1410*/  ISETP.LE.AND P3, PT, RZ, UR13, PT ;  /* 0x0000000dff007c0c */ /* 0x000fe2000bf63270 */
[----:B------:R-:W-:-:S06]  /*1420*/  DSETP.GT.AND P2, PT, |R18|, 1, PT ;  /* 0x3ff000001200742a */ /* 0x000fcc0003f44200 */
[----:B------:R-:W-:Y:S01]  /*1430*/  SEL R4, RZ, 0x7ff00000, !P2 ;  /* 0x7ff00000ff047807 */ /* 0x000fe20005000000 */
[----:B------:R-:W-:-:S05]  /*1440*/  DSETP.NEU.AND P2, PT, R18, -1, PT ;  /* 0xbff000001200742a */ /* 0x000fca0003f4d000 */
[----:B------:R-:W-:-:S04]  /*1450*/  @!P3 LOP3.LUT R4, R4, 0x7ff00000, RZ, 0x3c, !PT ;  /* 0x7ff000000404b812 */ /* 0x000fc800078e3cff */
[----:B------:R-:W-:Y:S01]  /*1460*/  SEL R5, R4, 0x3ff00000, P2 ;  /* 0x3ff0000004057807 */ /* 0x000fe20001000000 */
[----:B------:R-:W-:Y:S01]  /*1470*/  IMAD.MOV.U32 R4, RZ, RZ, RZ ;  /* 0x000000ffff047224 */ /* 0x000fe200078e00ff */
[----:B------:R-:W-:Y:S06]  /*1480*/  BRA `(.L_x_13) ;  /* 0x0000000000047947 */ /* 0x000fec0003800000 */
.L_x_14:
[----:B------:R-:W-:-:S11]  /*1490*/  DADD R4, R18, UR12 ;  /* 0x0000000c12047e29 */ /* 0x000fd60008000000 */
.L_x_13:
[----:B------:R-:W-:Y:S05]  /*14a0*/  BSYNC.RECONVERGENT B0 ;  /* 0x0000000000007941 */ /* 0x000fea0003800200 */
.L_x_12:
[----:B------:R-:W1:Y:S01]  /*14b0*/  MUFU.RCP64H R7, UR13 ;  /* 0x0000000d00077d08 */ /* 0x000e620008001800 */
[----:B------:R-:W-:Y:S01]  /*14c0*/  IMAD.U32 R20, RZ, RZ, UR12 ;  /* 0x0000000cff147e24 */ /* 0x000fe2000f8e00ff */
[----:B------:R-:W-:Y:S01]  /*14d0*/  DSETP.NEU.AND P3, PT, R18, 1, PT ;  /* 0x3ff000001200742a */ /* 0x000fe20003f6d000 */
[----:B------:R-:W-:Y:S01]  /*14e0*/  IMAD.U32 R21, RZ, RZ, UR13 ;  /* 0x0000000dff157e24 */ /* 0x000fe2000f8e00ff */
[----:B------:R-:W-:Y:S01]  /*14f0*/  DSETP.NEU.AND P2, PT, RZ, UR12, PT ;  /* 0x0000000cff007e2a */ /* 0x000fe2000bf4d000 */
[----:B------:R-:W-:Y:S01]  /*1500*/  IMAD.MOV.U32 R6, RZ, RZ, 0x1 ;  /* 0x00000001ff067424 */ /* 0x000fe200078e00ff */
[----:B------:R-:W-:Y:S02]  /*1510*/  BSSY.RECONVERGENT B0, `(.L_x_16) ;  /* 0x000001c000007945 */ /* 0x000fe40003800200 */
[----:B------:R-:W-:Y:S02]  /*1520*/  FSEL R24, R4, RZ, P3 ;  /* 0x000000ff04187208 */ /* 0x000fe40001800000 */
[----:B------:R-:W-:-:S02]  /*1530*/  FSEL R4, R5, 1.875, P3 ;  /* 0x3ff0000005047808 */ /* 0x000fc40001800000 */
[----:B------:R-:W-:Y:S02]  /*1540*/  FSEL R24, R24, RZ, P2 ;  /* 0x000000ff18187208 */ /* 0x000fe40001000000 */
[----:B------:R-:W-:Y:S01]  /*1550*/  FSEL R25, R4, 1.875, P2 ;  /* 0x3ff0000004197808 */ /* 0x000fe20001000000 */
[----:B-1----:R-:W-:-:S03]  /*1560*/  DFMA R20, R6, -R20, 1 ;  /* 0x3ff000000614742b */ /* 0x002fc60000000814 */
[----:B------:R-:W-:-:S05]  /*1570*/  FSETP.GEU.AND P3, PT, |R25|, 6.5827683646048100446e-37, PT ;  /* 0x036000001900780b */ /* 0x000fca0003f6e200 */
[----:B------:R-:W-:-:S08]  /*1580*/  DFMA R20, R20, R20, R20 ;  /* 0x000000141414722b */ /* 0x000fd00000000014 */
[----:B------:R-:W-:Y:S01]  /*1590*/  DFMA R20, R6, R20, R6 ;  /* 0x000000140614722b */ /* 0x000fe20000000006 */
[----:B------:R-:W-:Y:S02]  /*15a0*/  IMAD.U32 R6, RZ, RZ, UR12 ;  /* 0x0000000cff067e24 */ /* 0x000fe4000f8e00ff */
[----:B------:R-:W-:-:S06]  /*15b0*/  IMAD.U32 R7, RZ, RZ, UR13 ;  /* 0x0000000dff077e24 */ /* 0x000fcc000f8e00ff */
[----:B------:R-:W-:-:S08]  /*15c0*/  DFMA R6, R20, -R6, 1 ;  /* 0x3ff000001406742b */ /* 0x000fd00000000806 */
[----:B------:R-:W-:-:S08]  /*15d0*/  DFMA R6, R20, R6, R20 ;  /* 0x000000061406722b */ /* 0x000fd00000000014 */
[----:B------:R-:W-:-:S08]  /*15e0*/  DMUL R4, R6, R24 ;  /* 0x0000001806047228 */ /* 0x000fd00000000000 */
[----:B------:R-:W-:-:S08]  /*15f0*/  DFMA R20, R4, -UR12, R24 ;  /* 0x8000000c04147c2b */ /* 0x000fd00008000018 */
[----:B------:R-:W-:-:S10]  /*1600*/  DFMA R4, R6, R20, R4 ;  /* 0x000000140604722b */ /* 0x000fd40000000004 */
[----:B------:R-:W-:-:S05]  /*1610*/  FFMA R3, RZ, UR13, R5 ;  /* 0x0000000dff037c23 */ /* 0x000fca0008000005 */
[----:B------:R-:W-:-:S13]  /*1620*/  FSETP.GT.AND P2, PT, |R3|, 1.469367938527859385e-39, PT ;  /* 0x001000000300780b */ /* 0x000fda0003f44200 */
[----:B------:R-:W-:Y:S05]  /*1630*/  @P2 BRA P3, `(.L_x_17) ;  /* 0x0000000000242947 */ /* 0x000fea0001800000 */
[----:B------:R-:W-:Y:S02]  /*1640*/  IMAD.U32 R5, RZ, RZ, UR13 ;  /* 0x0000000dff057e24 */ /* 0x000fe4000f8e00ff */
[----:B------:R-:W-:Y:S02]  /*1650*/  IMAD.U32 R23, RZ, RZ, UR13 ;  /* 0x0000000dff177e24 */ /* 0x000fe4000f8e00ff */
[----:B------:R-:W-:Y:S01]  /*1660*/  IMAD.U32 R4, RZ, RZ, UR12 ;  /* 0x0000000cff047e24 */ /* 0x000fe2000f8e00ff */
[----:B------:R-:W-:Y:S01]  /*1670*/  MOV R4, 0x16b0 ;  /* 0x000016b000047802 */ /* 0x000fe20000000f00 */
[----:B------:R-:W-:Y:S02]  /*1680*/  IMAD.U32 R22, RZ, RZ, UR12 ;  /* 0x0000000cff167e24 */ /* 0x000fe4000f8e00ff */
[----:B------:R-:W-:-:S07]  /*1690*/  IMAD.MOV.U32 R23, RZ, RZ, R5 ;  /* 0x000000ffff177224 */ /* 0x000fce00078e0005 */
[----:B0-----:R-:W-:Y:S05]  /*16a0*/  CALL.REL.NOINC `($__internal_0_$__cuda_sm20_div_rn_f64_full) ;  /* 0x0000001400f07944 */ /* 0x001fea0003c00000 */
[----:B------:R-:W-:Y:S02]  /*16b0*/  IMAD.MOV.U32 R4, RZ, RZ, R30 ;  /* 0x000000ffff047224 */ /* 0x000fe400078e001e */
[----:B------:R-:W-:-:S07]  /*16c0*/  IMAD.MOV.U32 R5, RZ, RZ, R31 ;  /* 0x000000ffff057224 */ /* 0x000fce00078e001f */
.L_x_17:
[----:B------:R-:W-:Y:S05]  /*16d0*/  BSYNC.RECONVERGENT B0 ;  /* 0x0000000000007941 */ /* 0x000fea0003800200 */
.L_x_16:
[----:B------:R-:W1:Y:S01]  /*16e0*/  LDCU.64 UR8, c[0x0][0x3c0] ;  /* 0x00007800ff0877ac */ /* 0x000e620008000a00 */
[----:B------:R-:W-:Y:S02]  /*16f0*/  DADD R6, -RZ, -R8 ;  /* 0x00000000ff067229 */ /* 0x000fe40000000908 */
[----:B------:R-:W-:Y:S01]  /*1700*/  DSETP.GTU.AND P2, PT, R18, RZ, PT ;  /* 0x000000ff1200722a */ /* 0x000fe20003f4c000 */
[----:B------:R-:W2:Y:S01]  /*1710*/  LDCU UR5, c[0x0][0x380] ;  /* 0x00007000ff0577ac */ /* 0x000ea20008000800 */
[----:B------:R-:W-:Y:S01]  /*1720*/  UIADD3 UR4, UPT, UPT, UR4, 0x1, URZ ;  /* 0x0000000104047890 */ /* 0x000fe2000fffe0ff */
[----:B-1----:R-:W-:-:S03]  /*1730*/  DFMA R4, R16, UR8, R4 ;  /* 0x0000000810047c2b */ /* 0x002fc60008000004 */
[----:B--2---:R-:W-:-:S07]  /*1740*/  UISETP.NE.AND UP0, UPT, UR4, UR5, UPT ;  /* 0x000000050400728c */ /* 0x004fce000bf05270 */
[----:B------:R-:W-:Y:S02]  /*1750*/  FSEL R4, R4, R6, P2 ;  /* 0x0000000604047208 */ /* 0x000fe40001000000 */
[----:B------:R-:W-:-:S06]  /*1760*/  FSEL R5, R5, R7, P2 ;  /* 0x0000000705057208 */ /* 0x000fcc0001000000 */
[----:B------:R-:W-:-:S06]  /*1770*/  DSETP.GE.AND P2, PT, R4, R10, PT ;  /* 0x0000000a0400722a */ /* 0x000fcc0003f46000 */
[----:B------:R-:W-:Y:S02]  /*1780*/  FSEL R10, R4, R10, P2 ;  /* 0x0000000a040a7208 */ /* 0x000fe40001000000 */
[----:B------:R-:W-:Y:S01]  /*1790*/  FSEL R11, R5, R11, P2 ;  /* 0x0000000b050b7208 */ /* 0x000fe20001000000 */
[----:B------:R-:W-:Y:S06]  /*17a0*/  BRA.U !UP0, `(.L_x_1) ;  /* 0x00000015088c7547 */ /* 0x000fec000b800000 */
[----:B------:R-:W-:Y:S05]  /*17b0*/  BRA `(.L_x_18) ;  /* 0xffffffec00147947 */ /* 0x000fea000383ffff */
.L_x_2:
[----:B------:R-:W-:Y:S01]  /*17c0*/  UISETP.NE.AND UP0, UPT, UR7, 0x1, UPT ;  /* 0x000000010700788c */ /* 0x000fe2000bf05270 */
[----:B------:R-:W-:Y:S01]  /*17d0*/  UMOV UR4, URZ ;  /* 0x000000ff00047c82 */ /* 0x000fe20008000000 */
[----:B------:R-:W-:-:S07]  /*17e0*/  UMOV UR5, URZ ;  /* 0x000000ff00057c82 */ /* 0x000fce0008000000 */
[----:B------:R-:W-:Y:S05]  /*17f0*/  BRA.U !UP0, `(.L_x_19) ;  /* 0x0000000d089c7547 */ /* 0x000fea000b800000 */
[----:B------:R-:W1:Y:S01]  /*1800*/  LDCU.64 UR24, c[0x0][0x3c0] ;  /* 0x00007800ff1877ac */ /* 0x000e620008000a00 */
[----:B------:R-:W2:Y:S01]  /*1810*/  LDCU.64 UR22, c[0x0][0x3e0] ;  /* 0x00007c00ff1677ac */ /* 0x000ea20008000a00 */
[----:B------:R-:W-:Y:S01]  /*1820*/  ULOP3.LUT UR7, UR7, 0x7ffffffe, URZ, 0xc0, !UPT ;  /* 0x7ffffffe07077892 */ /* 0x000fe2000f8ec0ff */
[----:B------:R-:W-:-:S11]  /*1830*/  UMOV UR4, URZ ;  /* 0x000000ff00047c82 */ /* 0x000fd60008000000 */
.L_x_35:
[----:B--2---:R-:W-:-:S06]  /*1840*/  UIMAD.WIDE.U32 UR20, UR4, 0x8, UR22 ;  /* 0x00000008041478a5 */ /* 0x004fcc000f8e0016 */
[----:B------:R-:W-:Y:S02]  /*1850*/  IMAD.U32 R4, RZ, RZ, UR20 ;  /* 0x00000014ff047e24 */ /* 0x000fe4000f8e00ff */
[----:B------:R-:W-:-:S05]  /*1860*/  IMAD.U32 R5, RZ, RZ, UR21 ;  /* 0x00000015ff057e24 */ /* 0x000fca000f8e00ff */
[----:B------:R-:W2:Y:S01]  /*1870*/  LDG.E.64 R16, desc[UR14][R4.64] ;  /* 0x0000000e04107981 */ /* 0x000ea2000c1e1b00 */
[----:B------:R-:W-:Y:S01]  /*1880*/  UIADD3 UR4, UPT, UPT, UR4, 0x2, URZ ;  /* 0x0000000204047890 */ /* 0x000fe2000fffe0ff */
[----:B------:R-:W-:Y:S03]  /*1890*/  BSSY.RECONVERGENT B0, `(.L_x_20) ;  /* 0x0000023000007945 */ /* 0x000fe60003800200 */
[----:B------:R-:W-:Y:S01]  /*18a0*/  UISETP.NE.AND UP1, UPT, UR4, UR7, UPT ;  /* 0x000000070400728c */ /* 0x000fe2000bf25270 */
[----:B--2---:R-:W-:-:S08]  /*18b0*/  DADD R16, R14, -R16 ;  /* 0x000000000e107229 */ /* 0x004fd00000000810 */
[----:B------:R-:W-:-:S06]  /*18c0*/  DSETP.NEU.AND P3, PT, R16, RZ, PT ;  /* 0x000000ff1000722a */ /* 0x000fcc0003f6d000 */
[----:B------:R-:W-:-:S08]  /*18d0*/  ISETP.LE.OR P4, PT, RZ, UR13, P3 ;  /* 0x0000000dff007c0c */ /* 0x000fd00009f83670 */
[----:B------:R-:W-:Y:S01]  /*18e0*/  @!P3 SEL R3, R17, RZ, P0 ;  /* 0x000000ff1103b207 */ /* 0x000fe20000000000 */
[----:B------:R-:W-:Y:S01]  /*18f0*/  @!P3 IMAD.MOV.U32 R4, RZ, RZ, RZ ;  /* 0x000000ffff04b224 */ /* 0x000fe200078e00ff */
[----:B------:R-:W-:-:S03]  /*1900*/  @!P3 PLOP3.LUT P2, PT, P0, PT, PT, 0x80, 0x8 ;  /* 0x000000000008b81c */ /* 0x000fc6000074f070 */
[----:B------:R-:W-:-:S05]  /*1910*/  @!P4 LOP3.LUT R3, R3, 0x7ff00000, RZ, 0xfc, !PT ;  /* 0x7ff000000303c812 */ /* 0x000fca00078efcff */
[----:B------:R-:W-:Y:S01]  /*1920*/  @!P3 IMAD.MOV.U32 R5, RZ, RZ, R3 ;  /* 0x000000ffff05b224 */ /* 0x000fe200078e0003 */
[----:B------:R-:W-:Y:S06]  /*1930*/  @!P3 BRA `(.L_x_21) ;  /* 0x000000000060b947 */ /* 0x000fec0003800000 */
        /* <DEDUP_REMOVED lines=9> */
[----:B01----:R-:W-:Y:S05]  /*19d0*/  CALL.REL.NOINC `($_Z13Vmaximization10parametersPKdS1_S1_iPd$__internal_accurate_pow) ;  /* 0x00000018008c7944 */ /* 0x003fea0003c00000 */
[----:B------:R-:W-:Y:S05]  /*19e0*/  BSYNC.RECONVERGENT B1 ;  /* 0x0000000000017941 */ /* 0x000fea0003800200 */
.L_x_22:
        /* <DEDUP_REMOVED lines=12> */
[----:B------:R-:W-:-:S09]  /*1ab0*/  @P4 FSEL R5, R5, -QNAN , P3 ;  /* 0xfff8000005054808 */ /* 0x000fd20001800000 */
.L_x_21:
[----:B-1----:R-:W-:Y:S05]  /*1ac0*/  BSYNC.RECONVERGENT B0 ;  /* 0x0000000000007941 */ /* 0x002fea0003800200 */
.L_x_20:
[----:B------:R-:W-:Y:S01]  /*1ad0*/  DADD R6, R16, UR12 ;  /* 0x0000000c10067e29 */ /* 0x000fe20008000000 */
[----:B------:R-:W-:Y:S09]  /*1ae0*/  BSSY.RECONVERGENT B0, `(.L_x_23) ;  /* 0x000001c000007945 */ /* 0x000ff20003800200 */
[----:B------:R-:W-:-:S04]  /*1af0*/  LOP3.LUT R6, R7, 0x7ff00000, RZ, 0xc0, !PT ;  /* 0x7ff0000007067812 */ /* 0x000fc800078ec0ff */
[----:B------:R-:W-:-:S13]  /*1b00*/  ISETP.NE.AND P3, PT, R6, 0x7ff00000, PT ;  /* 0x7ff000000600780c */ /* 0x000fda0003f65270 */
[----:B------:R-:W-:Y:S05]  /*1b10*/  @P3 BRA `(.L_x_24) ;  /* 0x0000000000603947 */ /* 0x000fea0003800000 */
[----:B------:R-:W-:-:S14]  /*1b20*/  DSETP.NAN.AND P3, PT, R16, UR12, PT ;  /* 0x0000000c10007e2a */ /* 0x000fdc000bf68000 */
[----:B------:R-:W-:Y:S01]  /*1b30*/  @P3 DADD R4, R16, UR12 ;  /* 0x0000000c10043e29 */ /* 0x000fe20008000000 */
[----:B------:R-:W-:Y:S10]  /*1b40*/  @P3 BRA `(.L_x_24) ;  /* 0x0000000000543947 */ /* 0x000ff40003800000 */
[----:B------:R-:W-:Y:S02]  /*1b50*/  IMAD.U32 R6, RZ, RZ, UR12 ;  /* 0x0000000cff067e24 */ /* 0x000fe4000f8e00ff */
[----:B------:R-:W-:-:S06]  /*1b60*/  IMAD.U32 R7, RZ, RZ, UR13 ;  /* 0x0000000dff077e24 */ /* 0x000fcc000f8e00ff */
[----:B------:R-:W-:-:S14]  /*1b70*/  DSETP.NEU.AND P3, PT, |R6|, +INF , PT ;  /* 0x7ff000000600742a */ /* 0x000fdc0003f6d200 */
[----:B------:R-:W-:Y:S05]  /*1b80*/  @P3 BRA `(.L_x_25) ;  /* 0x0000000000203947 */ /* 0x000fea0003800000 */
        /* <DEDUP_REMOVED lines=8> */
.L_x_25:
[----:B------:R-:W-:Y:S01]  /*1c10*/  DSETP.NEU.AND P3, PT, |R16|, +INF , PT ;  /* 0x7ff000001000742a */ /* 0x000fe20003f6d200 */
[----:B------:R-:W-:Y:S02]  /*1c20*/  IMAD.U32 R6, RZ, RZ, UR18 ;  /* 0x00000012ff067e24 */ /* 0x000fe4000f8e00ff */
[----:B------:R-:W-:-:S11]  /*1c30*/  IMAD.U32 R3, RZ, RZ, UR19 ;  /* 0x00000013ff037e24 */ /* 0x000fd6000f8e00ff */
[----:B------:R-:W-:Y:S01]  /*1c40*/  @!P3 ISETP.NE.AND P4, PT, R6, 0x3fe00000, PT ;  /* 0x3fe000000600b80c */ /* 0x000fe20003f85270 */
[----:B------:R-:W-:-:S03]  /*1c50*/  @!P3 IMAD.MOV.U32 R4, RZ, RZ, RZ ;  /* 0x000000ffff04b224 */ /* 0x000fc600078e00ff */
[----:B------:R-:W-:Y:S02]  /*1c60*/  @!P3 SEL R3, R3, UR17, P4 ;  /* 0x000000110303bc07 */ /* 0x000fe4000a000000 */
[----:B------:R-:W-:Y:S02]  /*1c70*/  @!P3 ISETP.GE.AND P4, PT, R17, RZ, PT ;  /* 0x000000ff1100b20c */ /* 0x000fe40003f86270 */
[----:B------:R-:W-:-:S04]  /*1c80*/  @!P3 SEL R3, R3, UR17, P2 ;  /* 0x000000110303bc07 */ /* 0x000fc80009000000 */
[----:B------:R-:W-:-:S07]  /*1c90*/  @!P3 SEL R5, R3, UR17, !P4 ;  /* 0x000000110305bc07 */ /* 0x000fce000e000000 */
.L_x_24:
[----:B------:R-:W-:Y:S05]  /*1ca0*/  BSYNC.RECONVERGENT B0 ;  /* 0x0000000000007941 */ /* 0x000fea0003800200 */
.L_x_23:
[----:B------:R-:W1:Y:S01]  /*1cb0*/  MUFU.RCP64H R7, UR13 ;  /* 0x0000000d00077d08 */ /* 0x000e620008001800 */
[----:B------:R-:W-:Y:S01]  /*1cc0*/  IMAD.U32 R18, RZ, RZ, UR12 ;  /* 0x0000000cff127e24 */ /* 0x000fe2000f8e00ff */
[----:B------:R-:W-:Y:S01]  /*1cd0*/  DSETP.NEU.AND P2, PT, R16, 1, PT ;  /* 0x3ff000001000742a */ /* 0x000fe20003f4d000 */
[----:B------:R-:W-:Y:S01]  /*1ce0*/  IMAD.U32 R19, RZ, RZ, UR13 ;  /* 0x0000000dff137e24 */ /* 0x000fe2000f8e00ff */
[----:B------:R-:W-:Y:S01]  /*1cf0*/  DSETP.NEU.AND P3, PT, RZ, UR12, PT ;  /* 0x0000000cff007e2a */ /* 0x000fe2000bf6d000 */
[----:B------:R-:W-:Y:S01]  /*1d00*/  IMAD.MOV.U32 R6, RZ, RZ, 0x1 ;  /* 0x00000001ff067424 */ /* 0x000fe200078e00ff */
[----:B------:R-:W-:Y:S01]  /*1d10*/  UISETP.NE.U32.AND UP0, UPT, UR16, URZ, UPT ;  /* 0x000000ff1000728c */ /* 0x000fe2000bf05070 */
[----:B------:R-:W-:Y:S01]  /*1d20*/  BSSY.RECONVERGENT B0, `(.L_x_26) ;  /* 0x000001d000007945 */ /* 0x000fe20003800200 */
[----:B------:R-:W-:Y:S02]  /*1d30*/  FSEL R24, R4, RZ, P2 ;  /* 0x000000ff04187208 */ /* 0x000fe40001000000 */
[----:B------:R-:W-:Y:S01]  /*1d40*/  FSEL R4, R5, 1.875, P2 ;  /* 0x3ff0000005047808 */ /* 0x000fe20001000000 */
[----:B------:R-:W-:Y:S01]  /*1d50*/  UISETP.NE.AND.EX UP0, UPT, UR6, -0x80000000, UPT, UP0 ;  /* 0x800000000600788c */ /* 0x000fe2000bf05300 */
[----:B------:R-:W-:-:S02]  /*1d60*/  FSEL R24, R24, RZ, P3 ;  /* 0x000000ff18187208 */ /* 0x000fc40001800000 */
        /* <DEDUP_REMOVED lines=24> */
.L_x_27:
[----:B------:R-:W-:Y:S05]  /*1ef0*/  BSYNC.RECONVERGENT B0 ;  /* 0x0000000000007941 */ /* 0x000fea0003800200 */
.L_x_26:
[----:B------:R-:W-:Y:S02]  /*1f00*/  IMAD.U32 R20, RZ, RZ, UR20 ;  /* 0x00000014ff147e24 */ /* 0x000fe4000f8e00ff */
[----:B------:R-:W-:-:S05]  /*1f10*/  IMAD.U32 R21, RZ, RZ, UR21 ;  /* 0x00000015ff157e24 */ /* 0x000fca000f8e00ff */
[----:B------:R-:W2:Y:S01]  /*1f20*/  LDG.E.64 R6, desc[UR14][R20.64+0x8] ;  /* 0x0000080e14067981 */ /* 0x000ea2000c1e1b00 */
[----:B------:R-:W-:Y:S01]  /*1f30*/  DFMA R4, RZ, UR24, R4 ;  /* 0x00000018ff047c2b */ /* 0x000fe20008000004 */
[----:B------:R-:W-:Y:S01]  /*1f40*/  BSSY.RECONVERGENT B0, `(.L_x_28) ;  /* 0x0000012000007945 */ /* 0x000fe20003800200 */
[----:B------:R-:W-:Y:S01]  /*1f50*/  DADD R18, -RZ, -R8 ;  /* 0x00000000ff127229 */ /* 0x000fe20000000908 */
[----:B------:R-:W-:Y:S01]  /*1f60*/  IMAD.U32 R28, RZ, RZ, UR12 ;  /* 0x0000000cff1c7e24 */ /* 0x000fe2000f8e00ff */
[----:B------:R-:W-:Y:S01]  /*1f70*/  DSETP.GTU.AND P2, PT, R16, RZ, PT ;  /* 0x000000ff1000722a */ /* 0x000fe20003f4c000 */
[----:B------:R-:W-:-:S07]  /*1f80*/  IMAD.U32 R29, RZ, RZ, UR13 ;  /* 0x0000000dff1d7e24 */ /* 0x000fce000f8e00ff */
[----:B------:R-:W-:Y:S02]  /*1f90*/  FSEL R4, R4, R18, P2 ;  /* 0x0000001204047208 */ /* 0x000fe40001000000 */
[----:B------:R-:W-:-:S06]  /*1fa0*/  FSEL R5, R5, R19, P2 ;  /* 0x0000001305057208 */ /* 0x000fcc0001000000 */
[----:B------:R-:W-:-:S06]  /*1fb0*/  DSETP.GE.AND P2, PT, R4, R10, PT ;  /* 0x0000000a0400722a */ /* 0x000fcc0003f46000 */
[----:B------:R-:W-:Y:S02]  /*1fc0*/  FSEL R10, R4, R10, P2 ;  /* 0x0000000a040a7208 */ /* 0x000fe40001000000 */
[----:B------:R-:W-:Y:S01]  /*1fd0*/  FSEL R11, R5, R11, P2 ;  /* 0x0000000b050b7208 */ /* 0x000fe20001000000 */
[----:B--2---:R-:W-:Y:S01]  /*1fe0*/  DADD R16, R14, -R6 ;  /* 0x000000000e107229 */ /* 0x004fe20000000806 */
[----:B------:R-:W-:Y:S02]  /*1ff0*/  IMAD.U32 R7, RZ, RZ, UR13 ;  /* 0x0000000dff077e24 */ /* 0x000fe4000f8e00ff */
[----:B------:R-:W-:Y:S02]  /*2000*/  IMAD.U32 R6, RZ, RZ, UR12 ;  /* 0x0000000cff067e24 */ /* 0x000fe4000f8e00ff */
[----:B------:R-:W-:-:S03]  /*2010*/  IMAD.MOV.U32 R3, RZ, RZ, R7 ;  /* 0x000000ffff037224 */ /* 0x000fc600078e0007 */
[----:B------:R-:W-:-:S10]  /*2020*/  DADD R26, -RZ, |R16| ;  /* 0x00000000ff1a7229 */ /* 0x000fd40000000510 */
[----:B------:R-:W-:Y:S01]  /*2030*/  IMAD.MOV.U32 R4, RZ, RZ, R26 ;  /* 0x000000ffff047224 */ /* 0x000fe200078e001a */
[----:B------:R-:W-:-:S07]  /*2040*/  MOV R26, 0x2060 ;  /* 0x00002060001a7802 */ /* 0x000fce0000000f00 */
[----:B0-----:R-:W-:Y:S05]  /*2050*/  CALL.REL.NOINC `($_Z13Vmaximization10parametersPKdS1_S1_iPd$__internal_accurate_pow) ;  /* 0x0000001000ec7944 */ /* 0x001fea0003c00000 */
[----:B------:R-:W-:Y:S05]  /*2060*/  BSYNC.RECONVERGENT B0 ;  /* 0x0000000000007941 */ /* 0x000fea0003800200 */
.L_x_28:
[C---:B------:R-:W-:Y:S01]  /*2070*/  DSETP.NEU.AND P4, PT, R16.reuse, RZ, PT ;  /* 0x000000ff1000722a */ /* 0x040fe20003f8d000 */
[----:B------:R-:W-:Y:S01]  /*2080*/  PLOP3.LUT P5, PT, PT, PT, UP0, 0x80, 0x8 ;  /* 0x000000000008781c */ /* 0x000fe20003faf008 */
[----:B------:R-:W-:Y:S01]  /*2090*/  DADD R18, -RZ, -R4 ;  /* 0x00000000ff127229 */ /* 0x000fe20000000904 */
[----:B------:R-:W-:Y:S01]  /*20a0*/  PLOP3.LUT P2, PT, PT, PT, PT, 0x8, 0x80 ;  /* 0x000000000080781c */ /* 0x000fe20003f4e170 */
[----:B------:R-:W-:Y:S01]  /*20b0*/  DADD R6, R16, UR12 ;  /* 0x0000000c10067e29 */ /* 0x000fe20008000000 */
[----:B------:R-:W-:Y:S07]  /*20c0*/  BSSY.RECONVERGENT B0, `(.L_x_29) ;  /* 0x000002c000007945 */ /* 0x000fee0003800200 */
[----:B------:R-:W-:-:S02]  /*20d0*/  FSEL R3, R18, R4, !P5 ;  /* 0x0000000412037208 */ /* 0x000fc40006800000 */
[----:B------:R-:W-:Y:S01]  /*20e0*/  @P4 DSETP.NEU.AND P3, PT, R12, UR12, PT ;  /* 0x0000000c0c004e2a */ /* 0x000fe2000bf6d000 */
[----:B------:R-:W-:Y:S02]  /*20f0*/  FSEL R18, R19, R5, !P5 ;  /* 0x0000000513127208 */ /* 0x000fe40006800000 */
[----:B------:R-:W-:Y:S02]  /*2100*/  LOP3.LUT R6, R7, 0x7ff00000, RZ, 0xc0, !PT ;  /* 0x7ff0000007067812 */ /* 0x000fe400078ec0ff */
[----:B------:R-:W-:Y:S02]  /*2110*/  ISETP.LE.OR P5, PT, RZ, UR13, P4 ;  /* 0x0000000dff007c0c */ /* 0x000fe4000a7a3670 */
[----:B------:R-:W-:Y:S02]  /*2120*/  @P4 PLOP3.LUT P2, PT, P3, PT, PT, 0x80, 0x8 ;  /* 0x000000000008481c */ /* 0x000fe40001f4f070 */
[----:B------:R-:W-:Y:S02]  /*2130*/  ISETP.NE.AND P6, PT, R6, 0x7ff00000, PT ;  /* 0x7ff000000600780c */ /* 0x000fe40003fc5270 */
[----:B------:R-:W-:-:S04]  /*2140*/  ISETP.GE.AND P3, PT, R17, RZ, PT ;  /* 0x000000ff1100720c */ /* 0x000fc80003f66270 */
[----:B------:R-:W-:Y:S02]  /*2150*/  FSEL R4, R3, R4, !P3 ;  /* 0x0000000403047208 */ /* 0x000fe40005800000 */
[----:B------:R-:W-:Y:S02]  /*2160*/  @!P4 SEL R3, R17, RZ, P0 ;  /* 0x000000ff1103c207 */ /* 0x000fe40000000000 */
[----:B------:R-:W-:Y:S02]  /*2170*/  FSEL R5, R18, R5, !P3 ;  /* 0x0000000512057208 */ /* 0x000fe40005800000 */
[----:B------:R-:W-:Y:S02]  /*2180*/  @!P5 LOP3.LUT R3, R3, 0x7ff00000, RZ, 0xfc, !PT ;  /* 0x7ff000000303d812 */ /* 0x000fe400078efcff */
[----:B------:R-:W-:Y:S01]  /*2190*/  @P2 FSEL R4, R4, RZ, P3 ;  /* 0x000000ff04042208 */ /* 0x000fe20001800000 */
[----:B------:R-:W-:Y:S01]  /*21a0*/  @!P4 IMAD.MOV.U32 R4, RZ, RZ, RZ ;  /* 0x000000ffff04c224 */ /* 0x000fe200078e00ff */
[----:B------:R-:W-:Y:S01]  /*21b0*/  @P2 FSEL R5, R5, -QNAN , P3 ;  /* 0xfff8000005052808 */ /* 0x000fe20001800000 */
[----:B------:R-:W-:Y:S01]  /*21c0*/  @!P4 IMAD.MOV.U32 R5, RZ, RZ, R3 ;  /* 0x000000ffff05c224 */ /* 0x000fe200078e0003 */
[----:B------:R-:W-:-:S02]  /*21d0*/  @P4 PLOP3.LUT P2, PT, P1, PT, PT, 0x80, 0x8 ;  /* 0x000000000008481c */ /* 0x000fc40000f4f070 */
[----:B------:R-:W-:Y:S01]  /*21e0*/  @!P4 PLOP3.LUT P2, PT, P0, PT, PT, 0x80, 0x8 ;  /* 0x000000000008c81c */ /* 0x000fe2000074f070 */
[----:B------:R-:W-:-:S12]  /*21f0*/  @P6 BRA `(.L_x_30) ;  /* 0x0000000000606947 */ /* 0x000fd80003800000 */
        /* <DEDUP_REMOVED lines=8> */
[----:B------:R-:W-:-:S04]  /*2280*/  UISETP.NE.AND UP0, UPT, UR18, 0x3fe00000, UPT ;  /* 0x3fe000001200788c */ /* 0x000fc8000bf05270 */
[----:B------:R-:W-:-:S06]  /*2290*/  USEL UR5, UR19, UR17, UP0 ;  /* 0x0000001113057287 */ /* 0x000fcc0008000000 */
[----:B------:R-:W-:-:S05]  /*22a0*/  IMAD.U32 R4, RZ, RZ, UR5 ;  /* 0x00000005ff047e24 */ /* 0x000fca000f8e00ff */
[----:B------:R-:W-:-:S04]  /*22b0*/  SEL R4, R4, UR17, P2 ;  /* 0x0000001104047c07 */ /* 0x000fc80009000000 */
[----:B------:R-:W-:Y:S01]  /*22c0*/  SEL R5, R4, UR17, !P3 ;  /* 0x0000001104057c07 */ /* 0x000fe2000d800000 */
[----:B------:R-:W-:Y:S01]  /*22d0*/  IMAD.MOV.U32 R4, RZ, RZ, RZ ;  /* 0x000000ffff047224 */ /* 0x000fe200078e00ff */
[----:B------:R-:W-:Y:S06]  /*22e0*/  BRA `(.L_x_30) ;  /* 0x0000000000247947 */ /* 0x000fec0003800000 */
.L_x_32:
        /* <DEDUP_REMOVED lines=8> */
.L_x_31:
[----:B------:R-:W-:-:S11]  /*2370*/  DADD R4, R16, UR12 ;  /* 0x0000000c10047e29 */ /* 0x000fd60008000000 */
.L_x_30:
[----:B------:R-:W-:Y:S05]  /*2380*/  BSYNC.RECONVERGENT B0 ;  /* 0x0000000000007941 */ /* 0x000fea0003800200 */
.L_x_29:
[----:B------:R-:W0:Y:S01]  /*2390*/  MUFU.RCP64H R7, UR13 ;  /* 0x0000000d00077d08 */ /* 0x000e220008001800 */
        /* <DEDUP_REMOVED lines=10> */
[----:B0-----:R-:W-:-:S03]  /*2440*/  DFMA R18, R6, -R18, 1 ;  /* 0x3ff000000612742b */ /* 0x001fc60000000812 */
        /* <DEDUP_REMOVED lines=19> */
[----:B------:R-:W-:Y:S05]  /*2580*/  CALL.REL.NOINC `($__internal_0_$__cuda_sm20_div_rn_f64_full) ;  /* 0x0000000800387944 */ /* 0x000fea0003c00000 */
[----:B------:R-:W-:Y:S02]  /*2590*/  IMAD.MOV.U32 R4, RZ, RZ, R30 ;  /* 0x000000ffff047224 */ /* 0x000fe400078e001e */
[----:B------:R-:W-:-:S07]  /*25a0*/  IMAD.MOV.U32 R5, RZ, RZ, R31 ;  /* 0x000000ffff057224 */ /* 0x000fce00078e001f */
.L_x_34:
[----:B------:R-:W-:Y:S05]  /*25b0*/  BSYNC.RECONVERGENT B0 ;  /* 0x0000000000007941 */ /* 0x000fea0003800200 */
.L_x_33:
[----:B------:R-:W-:Y:S02]  /*25c0*/  DFMA R4, RZ, UR24, R4 ;  /* 0x00000018ff047c2b */ /* 0x000fe40008000004 */
[----:B------:R-:W-:Y:S02]  /*25d0*/  DADD R6, -RZ, -R8 ;  /* 0x00000000ff067229 */ /* 0x000fe40000000908 */
[----:B------:R-:W-:-:S08]  /*25e0*/  DSETP.GTU.AND P2, PT, R16, RZ, PT ;  /* 0x000000ff1000722a */ /* 0x000fd00003f4c000 */
[----:B------:R-:W-:Y:S02]  /*25f0*/  FSEL R4, R4, R6, P2 ;  /* 0x0000000604047208 */ /* 0x000fe40001000000 */
[----:B------:R-:W-:-:S06]  /*2600*/  FSEL R5, R5, R7, P2 ;  /* 0x0000000705057208 */ /* 0x000fcc0001000000 */
[----:B------:R-:W-:-:S06]  /*2610*/  DSETP.GE.AND P2, PT, R4, R10, PT ;  /* 0x0000000a0400722a */ /* 0x000fcc0003f46000 */
[----:B------:R-:W-:Y:S02]  /*2620*/  FSEL R10, R4, R10, P2 ;  /* 0x0000000a040a7208 */ /* 0x000fe40001000000 */
[----:B------:R-:W-:Y:S01]  /*2630*/  FSEL R11, R5, R11, P2 ;  /* 0x0000000b050b7208 */ /* 0x000fe20001000000 */
[----:B------:R-:W-:Y:S06]  /*2640*/  BRA.U UP1, `(.L_x_35) ;  /* 0xfffffff1017c7547 */ /* 0x000fec000b83ffff */
[----:B------:R-:W-:Y:S01]  /*2650*/  UMOV UR4, UR7 ;  /* 0x0000000700047c82 */ /* 0x000fe20008000000 */
[----:B------:R-:W-:-:S05]  /*2660*/  UMOV UR5, URZ ;  /* 0x000000ff00057c82 */ /* 0x000fca0008000000 */
.L_x_19:
[----:B------:R-:W1:Y:S02]  /*2670*/  LDCU UR7, c[0x0][0x380] ;  /* 0x00007000ff0777ac */ /* 0x000e640008000800 */
[----:B-1----:R-:W-:-:S04]  /*2680*/  ULOP3.LUT UR7, UR7, 0x1, URZ, 0xc0, !UPT ;  /* 0x0000000107077892 */ /* 0x002fc8000f8ec0ff */
[----:B------:R-:W-:-:S09]  /*2690*/  UISETP.NE.U32.AND UP0, UPT, UR7, 0x1, UPT ;  /* 0x000000010700788c */ /* 0x000fd2000bf05070 */
[----:B------:R-:W-:Y:S05]  /*26a0*/  BRA.U UP0, `(.L_x_1) ;  /* 0x0000000500cc7547 */ /* 0x000fea000b800000 */
[----:B------:R-:W1:Y:S02]  /*26b0*/  LDCU.64 UR8, c[0x0][0x3e0] ;  /* 0x00007c00ff0877ac */ /* 0x000e640008000a00 */
[----:B-1----:R-:W-:-:S04]  /*26c0*/  ULEA UR7, UP0, UR4, UR8, 0x3 ;  /* 0x0000000804077291 */ /* 0x002fc8000f8018ff */
[----:B------:R-:W-:Y:S02]  /*26d0*/  ULEA.HI.X UR8, UR4, UR9, UR5, 0x3, UP0 ;  /* 0x0000000904087291 */ /* 0x000fe400080f1c05 */
[----:B------:R-:W-:-:S04]  /*26e0*/  IMAD.U32 R4, RZ, RZ, UR7 ;  /* 0x00000007ff047e24 */ /* 0x000fc8000f8e00ff */
[----:B------:R-:W-:-:S06]  /*26f0*/  IMAD.U32 R5, RZ, RZ, UR8 ;  /* 0x00000008ff057e24 */ /* 0x000fcc000f8e00ff */
        /* <DEDUP_REMOVED lines=16> */
.L_x_38:
        /* <DEDUP_REMOVED lines=10> */
[----:B------:R-:W-:Y:S02]  /*28a0*/  @P2 FSEL R4, R4, RZ, P0 ;  /* 0x000000ff04042208 */ /* 0x000fe40000000000 */
[----:B------:R-:W-:Y:S01]  /*28b0*/  @P2 FSEL R5, R5, -QNAN , P0 ;  /* 0xfff8000005052808 */ /* 0x000fe20000000000 */
[----:B------:R-:W-:Y:S06]  /*28c0*/  BRA `(.L_x_39) ;  /* 0x0000000000147947 */ /* 0x000fec0003800000 */
.L_x_37:
[----:B------:R-:W-:Y:S01]  /*28d0*/  ISETP.LE.AND P2, PT, RZ, UR13, PT ;  /* 0x0000000dff007c0c */ /* 0x000fe2000bf43270 */
[----:B------:R-:W-:Y:S01]  /*28e0*/  IMAD.MOV.U32 R4, RZ, RZ, RZ ;  /* 0x000000ffff047224 */ /* 0x000fe200078e00ff */
[----:B------:R-:W-:Y:S02]  /*28f0*/  SEL R5, R15, RZ, P0 ;  /* 0x000000ff0f057207 */ /* 0x000fe40000000000 */
[----:B------:R-:W-:-:S09]  /*2900*/  PLOP3.LUT P1, PT, P0, PT, PT, 0x80, 0x8 ;  /* 0x000000000008781c */ /* 0x000fd2000072f070 */
[----:B------:R-:W-:-:S07]  /*2910*/  @!P2 LOP3.LUT R5, R5, 0x7ff00000, RZ, 0xfc, !PT ;  /* 0x7ff000000505a812 */ /* 0x000fce00078efcff */
.L_x_39:
[----:B------:R-:W-:Y:S05]  /*2920*/  BSYNC.RECONVERGENT B0 ;  /* 0x0000000000007941 */ /* 0x000fea0003800200 */
.L_x_36:
        /* <DEDUP_REMOVED lines=21> */
.L_x_43:
        /* <DEDUP_REMOVED lines=8> */
.L_x_42:
[----:B------:R-:W-:-:S11]  /*2b00*/  DADD R4, R14, UR12 ;  /* 0x0000000c0e047e29 */ /* 0x000fd60008000000 */
.L_x_41:
[----:B------:R-:W-:Y:S05]  /*2b10*/  BSYNC.RECONVERGENT B0 ;  /* 0x0000000000007941 */ /* 0x000fea0003800200 */
.L_x_40:
[----:B------:R-:W1:Y:S01]  /*2b20*/  MUFU.RCP64H R7, UR13 ;  /* 0x0000000d00077d08 */ /* 0x000e620008001800 */
[----:B0-----:R-:W-:Y:S01]  /*2b30*/  IMAD.U32 R12, RZ, RZ, UR12 ;  /* 0x0000000cff0c7e24 */ /* 0x001fe2000f8e00ff */
        /* <DEDUP_REMOVED lines=32> */
.L_x_45:
[----:B------:R-:W-:Y:S05]  /*2d40*/  BSYNC.RECONVERGENT B0 ;  /* 0x0000000000007941 */ /* 0x000fea0003800200 */
.L_x_44:
[----:B------:R-:W0:Y:S01]  /*2d50*/  LDCU.64 UR8, c[0x0][0x3c0] ;  /* 0x00007800ff0877ac */ /* 0x000e220008000a00 */
[----:B------:R-:W-:Y:S02]  /*2d60*/  DADD R8, -RZ, -R8 ;  /* 0x00000000ff087229 */ /* 0x000fe40000000908 */
[----:B------:R-:W-:Y:S02]  /*2d70*/  DSETP.GTU.AND P0, PT, R14, RZ, PT ;  /* 0x000000ff0e00722a */ /* 0x000fe40003f0c000 */
[----:B0-----:R-:W-:-:S10]  /*2d80*/  DFMA R4, RZ, UR8, R4 ;  /* 0x00000008ff047c2b */ /* 0x001fd40008000004 */
[----:B------:R-:W-:Y:S02]  /*2d90*/  FSEL R4, R4, R8, P0 ;  /* 0x0000000804047208 */ /* 0x000fe40000000000 */
[----:B------:R-:W-:-:S06]  /*2da0*/  FSEL R5, R5, R9, P0 ;  /* 0x0000000905057208 */ /* 0x000fcc0000000000 */
[----:B------:R-:W-:-:S06]  /*2db0*/  DSETP.GE.AND P0, PT, R4, R10, PT ;  /* 0x0000000a0400722a */ /* 0x000fcc0003f06000 */
[----:B------:R-:W-:Y:S02]  /*2dc0*/  FSEL R10, R4, R10, P0 ;  /* 0x0000000a040a7208 */ /* 0x000fe40000000000 */
[----:B------:R-:W-:-:S07]  /*2dd0*/  FSEL R11, R5, R11, P0 ;  /* 0x0000000b050b7208 */ /* 0x000fce0000000000 */
.L_x_1:
[----:B------:R-:W2:Y:S01]  /*2de0*/  LDC R3, c[0x0][0x380] ;  /* 0x0000e000ff037b82 */ /* 0x000ea20000000800 */
[----:B------:R-:W2:Y:S01]  /*2df0*/  LDCU UR7, c[0x0][0x3f8] ;  /* 0x00007f00ff0777ac */ /* 0x000ea20008000800 */
[----:B------:R-:W1:Y:S06]  /*2e00*/  LDCU UR8, c[0x0][0x398] ;  /* 0x00007300ff0877ac */ /* 0x000e6c0008000800 */
[----:B------:R-:W3:Y:S01]  /*2e10*/  LDC.64 R4, c[0x0][0x400] ;  /* 0x00010000ff047b82 */ /* 0x000ee20000000a00 */
[----:B--2---:R-:W-:-:S04]  /*2e20*/  IMAD R3, R3, UR7, R2 ;  /* 0x0000000703037c24 */ /* 0x004fc8000f8e0202 */
[----:B-1----:R-:W-:-:S04]  /*2e30*/  IMAD R3, R3, UR8, R0 ;  /* 0x0000000803037c24 */ /* 0x002fc8000f8e0200 */
[----:B---3--:R-:W-:-:S05]  /*2e40*/  IMAD.WIDE R2, R3, 0x8, R4 ;  /* 0x0000000803027825 */ /* 0x008fca00078e0204 */
[----:B------:R-:W-:Y:S01]  /*2e50*/  STG.E.64 desc[UR14][R2.64], R10 ;  /* 0x0000000a02007986 */ /* 0x000fe2000c101b0e */
[----:B------:R-:W-:Y:S05]  /*2e60*/  EXIT ;  /* 0x000000000000794d */ /* 0x000fea0003800000 */
        .weak           $__internal_0_$__cuda_sm20_div_rn_f64_full
        .type           $__internal_0_$__cuda_sm20_div_rn_f64_full,@function
        .size           $__internal_0_$__cuda_sm20_div_rn_f64_full,($_Z13Vmaximization10parametersPKdS1_S1_iPd$__internal_accurate_pow - $__internal_0_$__cuda_sm20_div_rn_f64_full)
$__internal_0_$__cuda_sm20_div_rn_f64_full:
[C---:B------:R-:W-:Y:S01]  /*2e70*/  FSETP.GEU.AND P2, PT, |R23|.reuse, 1.469367938527859385e-39, PT ;  /* 0x001000001700780b */ /* 0x040fe20003f4e200 */
[----:B------:R-:W-:Y:S01]  /*2e80*/  IMAD.MOV.U32 R26, RZ, RZ, 0x1 ;  /* 0x00000001ff1a7424 */ /* 0x000fe200078e00ff */
[----:B------:R-:W-:Y:S01]  /*2e90*/  LOP3.LUT R20, R23, 0x800fffff, RZ, 0xc0, !PT ;  /* 0x800fffff17147812 */ /* 0x000fe200078ec0ff */
[----:B------:R-:W-:Y:S01]  /*2ea0*/  IMAD.MOV.U32 R5, RZ, RZ, 0x1ca00000 ;  /* 0x1ca00000ff057424 */ /* 0x000fe200078e00ff */
[C---:B------:R-:W-:Y:S01]  /*2eb0*/  FSETP.GEU.AND P4, PT, |R25|.reuse, 1.469367938527859385e-39, PT ;  /* 0x001000001900780b */ /* 0x040fe20003f8e200 */
[----:B------:R-:W-:Y:S01]  /*2ec0*/  BSSY.RECONVERGENT B1, `(.L_x_46) ;  /* 0x0000052000017945 */ /* 0x000fe20003800200 */
[----:B------:R-:W-:Y:S01]  /*2ed0*/  LOP3.LUT R21, R20, 0x3ff00000, RZ, 0xfc, !PT ;  /* 0x3ff0000014157812 */ /* 0x000fe200078efcff */
[----:B------:R-:W-:Y:S01]  /*2ee0*/  IMAD.MOV.U32 R20, RZ, RZ, R22 ;  /* 0x000000ffff147224 */ /* 0x000fe200078e0016 */
[----:B------:R-:W-:Y:S02]  /*2ef0*/  LOP3.LUT R3, R25, 0x7ff00000, RZ, 0xc0, !PT ;  /* 0x7ff0000019037812 */ /* 0x000fe400078ec0ff */
[----:B------:R-:W-:-:S03]  /*2f00*/  LOP3.LUT R7, R23, 0x7ff00000, RZ, 0xc0, !PT ;  /* 0x7ff0000017077812 */ /* 0x000fc600078ec0ff */
[----:B------:R-:W-:Y:S01]  /*2f10*/  @!P2 DMUL R20, R22, 8.98846567431157953865e+307 ;  /* 0x7fe000001614a828 */ /* 0x000fe20000000000 */
[----:B------:R-:W-:-:S03]  /*2f20*/  ISETP.GE.U32.AND P3, PT, R3, R7, PT ;  /* 0x000000070300720c */ /* 0x000fc60003f66070 */
[----:B------:R-:W-:Y:S01]  /*2f30*/  @!P4 LOP3.LUT R6, R23, 0x7ff00000, RZ, 0xc0, !PT ;  /* 0x7ff000001706c812 */ /* 0x000fe200078ec0ff */
[----:B------:R-:W-:Y:S01]  /*2f40*/  @!P4 IMAD.MOV.U32 R30, RZ, RZ, RZ ;  /* 0x000000ffff1ec224 */ /* 0x000fe200078e00ff */
[----:B------:R-:W0:Y:S02]  /*2f50*/  MUFU.RCP64H R27, R21 ;  /* 0x00000015001b7308 */ /* 0x000e240000001800 */
[----:B------:R-:W-:Y:S02]  /*2f60*/  @!P4 ISETP.GE.U32.AND P5, PT, R3, R6, PT ;  /* 0x000000060300c20c */ /* 0x000fe40003fa6070 */
[----:B------:R-:W-:Y:S02]  /*2f70*/  @!P2 LOP3.LUT R7, R21, 0x7ff00000, RZ, 0xc0, !PT ;  /* 0x7ff000001507a812 */ /* 0x000fe400078ec0ff */
[----:B------:R-:W-:-:S04]  /*2f80*/  @!P4 SEL R31, R5, 0x63400000, !P5 ;  /* 0x63400000051fc807 */ /* 0x000fc80006800000 */
[----:B------:R-:W-:-:S04]  /*2f90*/  @!P4 LOP3.LUT R6, R31, 0x80000000, R25, 0xf8, !PT ;  /* 0x800000001f06c812 */ /* 0x000fc800078ef819 */
[----:B------:R-:W-:Y:S01]  /*2fa0*/  @!P4 LOP3.LUT R31, R6, 0x100000, RZ, 0xfc, !PT ;  /* 0x00100000061fc812 */ /* 0x000fe200078efcff */
[----:B------:R-:W-:Y:S01]  /*2fb0*/  IMAD.MOV.U32 R6, RZ, RZ, R3 ;  /* 0x000000ffff067224 */ /* 0x000fe200078e0003 */
[----:B0-----:R-:W-:-:S08]  /*2fc0*/  DFMA R28, R26, -R20, 1 ;  /* 0x3ff000001a1c742b */ /* 0x001fd00000000814 */
[----:B------:R-:W-:-:S08]  /*2fd0*/  DFMA R28, R28, R28, R28 ;  /* 0x0000001c1c1c722b */ /* 0x000fd0000000001c */
[----:B------:R-:W-:Y:S01]  /*2fe0*/  DFMA R28, R26, R28, R26 ;  /* 0x0000001c1a1c722b */ /* 0x000fe2000000001a */
[----:B------:R-:W-:Y:S01]  /*2ff0*/  SEL R27, R5, 0x63400000, !P3 ;  /* 0x63400000051b7807 */ /* 0x000fe20005800000 */
[----:B------:R-:W-:-:S03]  /*3000*/  IMAD.MOV.U32 R26, RZ, RZ, R24 ;  /* 0x000000ffff1a7224 */ /* 0x000fc600078e0018 */
[----:B------:R-:W-:-:S03]  /*3010*/  LOP3.LUT R27, R27, 0x800fffff, R25, 0xf8, !PT ;  /* 0x800fffff1b1b7812 */ /* 0x000fc600078ef819 */
[----:B------:R-:W-:-:S03]  /*3020*/  DFMA R34, R28, -R20, 1 ;  /* 0x3ff000001c22742b */ /* 0x000fc60000000814 */
[----:B------:R-:W-:-:S05]  /*3030*/  @!P4 DFMA R26, R26, 2, -R30 ;  /* 0x400000001a1ac82b */ /* 0x000fca000000081e */
[----:B------:R-:W-:-:S05]  /*3040*/  DFMA R34, R28, R34, R28 ;  /* 0x000000221c22722b */ /* 0x000fca000000001c */
[----:B------:R-:W-:-:S03]  /*3050*/  @!P4 LOP3.LUT R6, R27, 0x7ff00000, RZ, 0xc0, !PT ;  /* 0x7ff000001b06c812 */ /* 0x000fc600078ec0ff */
[----:B------:R-:W-:-:S08]  /*3060*/  DMUL R30, R34, R26 ;  /* 0x0000001a221e7228 */ /* 0x000fd00000000000 */
[----:B------:R-:W-:-:S08]  /*3070*/  DFMA R28, R30, -R20, R26 ;  /* 0x800000141e1c722b */ /* 0x000fd0000000001a */
[----:B------:R-:W-:Y:S01]  /*3080*/  DFMA R28, R34, R28, R30 ;  /* 0x0000001c221c722b */ /* 0x000fe2000000001e */
[----:B------:R-:W-:Y:S02]  /*3090*/  VIADD R30, R6, 0xffffffff ;  /* 0xffffffff061e7836 */ /* 0x000fe40000000000 */
[----:B------:R-:W-:-:S03]  /*30a0*/  VIADD R31, R7, 0xffffffff ;  /* 0xffffffff071f7836 */ /* 0x000fc60000000000 */
[----:B------:R-:W-:-:S04]  /*30b0*/  ISETP.GT.U32.AND P2, PT, R30, 0x7feffffe, PT ;  /* 0x7feffffe1e00780c */ /* 0x000fc80003f44070 */
[----:B------:R-:W-:-:S13]  /*30c0*/  ISETP.GT.U32.OR P2, PT, R31, 0x7feffffe, P2 ;  /* 0x7feffffe1f00780c */ /* 0x000fda0001744470 */
[----:B------:R-:W-:Y:S05]  /*30d0*/  @P2 BRA `(.L_x_47) ;  /* 0x00000000006c2947 */ /* 0x000fea0003800000 */
[----:B------:R-:W-:-:S04]  /*30e0*/  LOP3.LUT R24, R23, 0x7ff00000, RZ, 0xc0, !PT ;  /* 0x7ff0000017187812 */ /* 0x000fc800078ec0ff */
[CC--:B------:R-:W-:Y:S02]  /*30f0*/  VIADDMNMX R6, R3.reuse, -R24.reuse, 0xb9600000, !PT ;  /* 0xb960000003067446 */ /* 0x0c0fe40007800918 */
[----:B------:R-:W-:Y:S02]  /*3100*/  ISETP.GE.U32.AND P2, PT, R3, R24, PT ;  /* 0x000000180300720c */ /* 0x000fe40003f46070 */
[----:B------:R-:W-:Y:S02]  /*3110*/  VIMNMX R3, PT, PT, R6, 0x46a00000, PT ;  /* 0x46a0000006037848 */ /* 0x000fe40003fe0100 */
[----:B------:R-:W-:-:S05]  /*3120*/  SEL R6, R5, 0x63400000, !P2 ;  /* 0x6340000005067807 */ /* 0x000fca0005000000 */
[----:B------:R-:W-:Y:S02]  /*3130*/  IMAD.IADD R3, R3, 0x1, -R6 ;  /* 0x0000000103037824 */ /* 0x000fe400078e0a06 */
[----:B------:R-:W-:Y:S02]  /*3140*/  IMAD.MOV.U32 R6, RZ, RZ, RZ ;  /* 0x000000ffff067224 */ /* 0x000fe400078e00ff */
[----:B------:R-:W-:-:S06]  /*3150*/  VIADD R7, R3, 0x7fe00000 ;  /* 0x7fe0000003077836 */ /* 0x000fcc0000000000 */
[----:B------:R-:W-:-:S10]  /*3160*/  DMUL R30, R28, R6 ;  /* 0x000000061c1e7228 */ /* 0x000fd40000000000 */
[----:B------:R-:W-:-:S13]  /*3170*/  FSETP.GTU.AND P2, PT, |R31|, 1.469367938527859385e-39, PT ;  /* 0x001000001f00780b */ /* 0x000fda0003f4c200 */
[----:B------:R-:W-:Y:S05]  /*3180*/  @P2 BRA `(.L_x_48) ;  /* 0x0000000000942947 */ /* 0x000fea0003800000 */
[----:B------:R-:W-:-:S06]  /*3190*/  DFMA R20, R28, -R20, R26 ;  /* 0x800000141c14722b */ /* 0x000fcc000000001a */
[----:B------:R-:W-:-:S04]  /*31a0*/  IMAD.MOV.U32 R20, RZ, RZ, RZ ;  /* 0x000000ffff147224 */ /* 0x000fc800078e00ff */
[C---:B------:R-:W-:Y:S02]  /*31b0*/  FSETP.NEU.AND P2, PT, R21.reuse, RZ, PT ;  /* 0x000000ff1500720b */ /* 0x040fe40003f4d000 */
[----:B------:R-:W-:-:S04]  /*31c0*/  LOP3.LUT R23, R21, 0x80000000, R23, 0x48, !PT ;  /* 0x8000000015177812 */ /* 0x000fc800078e4817 */
[----:B------:R-:W-:-:S07]  /*31d0*/  LOP3.LUT R21, R23, R7, RZ, 0xfc, !PT ;  /* 0x0000000717157212 */ /* 0x000fce00078efcff */
[----:B------:R-:W-:Y:S05]  /*31e0*/  @!P2 BRA `(.L_x_48) ;  /* 0x00000000007ca947 */ /* 0x000fea0003800000 */
[----:B------:R-:W-:Y:S01]  /*31f0*/  IMAD.MOV R7, RZ, RZ, -R3 ;  /* 0x000000ffff077224 */ /* 0x000fe200078e0a03 */
[----:B------:R-:W-:Y:S01]  /*3200*/  DMUL.RP R20, R28, R20 ;  /* 0x000000141c147228 */ /* 0x000fe20000008000 */
[----:B------:R-:W-:Y:S01]  /*3210*/  IMAD.MOV.U32 R6, RZ, RZ, RZ ;  /* 0x000000ffff067224 */ /* 0x000fe200078e00ff */
[----:B------:R-:W-:-:S05]  /*3220*/  IADD3 R3, PT, PT, -R3, -0x43300000, RZ ;  /* 0xbcd0000003037810 */ /* 0x000fca0007ffe1ff */
[----:B------:R-:W-:-:S03]  /*3230*/  DFMA R6, R30, -R6, R28 ;  /* 0x800000061e06722b */ /* 0x000fc6000000001c */
[----:B------:R-:W-:-:S07]  /*3240*/  LOP3.LUT R23, R21, R23, RZ, 0x3c, !PT ;  /* 0x0000001715177212 */ /* 0x000fce00078e3cff */
[----:B------:R-:W-:-:S04]  /*3250*/  FSETP.NEU.AND P2, PT, |R7|, R3, PT ;  /* 0x000000030700720b */ /* 0x000fc80003f4d200 */
[----:B------:R-:W-:Y:S02]  /*3260*/  FSEL R30, R20, R30, !P2 ;  /* 0x0000001e141e7208 */ /* 0x000fe40005000000 */
[----:B------:R-:W-:Y:S01]  /*3270*/  FSEL R31, R23, R31, !P2 ;  /* 0x0000001f171f7208 */ /* 0x000fe20005000000 */
[----:B------:R-:W-:Y:S06]  /*3280*/  BRA `(.L_x_48) ;  /* 0x0000000000547947 */ /* 0x000fec0003800000 */
.L_x_47:
[----:B------:R-:W-:-:S14]  /*3290*/  DSETP.NAN.AND P2, PT, R24, R24, PT ;  /* 0x000000181800722a */ /* 0x000fdc0003f48000 */
[----:B------:R-:W-:Y:S05]  /*32a0*/  @P2 BRA `(.L_x_49) ;  /* 0x0000000000442947 */ /* 0x000fea0003800000 */
[----:B------:R-:W-:-:S14]  /*32b0*/  DSETP.NAN.AND P2, PT, R22, R22, PT ;  /* 0x000000161600722a */ /* 0x000fdc0003f48000 */
[----:B------:R-:W-:Y:S05]  /*32c0*/  @P2 BRA `(.L_x_50) ;  /* 0x0000000000302947 */ /* 0x000fea0003800000 */
[----:B------:R-:W-:Y:S01]  /*32d0*/  ISETP.NE.AND P2, PT, R6, R7, PT ;  /* 0x000000070600720c */ /* 0x000fe20003f45270 */
[----:B------:R-:W-:Y:S02]  /*32e0*/  IMAD.MOV.U32 R30, RZ, RZ, 0x0 ;  /* 0x00000000ff1e7424 */ /* 0x000fe400078e00ff */
[----:B------:R-:W-:-:S10]  /*32f0*/  IMAD.MOV.U32 R31, RZ, RZ, -0x80000 ;  /* 0xfff80000ff1f7424 */ /* 0x000fd400078e00ff */
[----:B------:R-:W-:Y:S05]  /*3300*/  @!P2 BRA `(.L_x_48) ;  /* 0x000000000034a947 */ /* 0x000fea0003800000 */
[----:B------:R-:W-:Y:S02]  /*3310*/  ISETP.NE.AND P2, PT, R6, 0x7ff00000, PT ;  /* 0x7ff000000600780c */ /* 0x000fe40003f45270 */
[----:B------:R-:W-:Y:S02]  /*3320*/  LOP3.LUT R31, R25, 0x80000000, R23, 0x48, !PT ;  /* 0x80000000191f7812 */ /* 0x000fe400078e4817 */
[----:B------:R-:W-:-:S13]  /*3330*/  ISETP.EQ.OR P2, PT, R7, RZ, !P2 ;  /* 0x000000ff0700720c */ /* 0x000fda0005742670 */
[----:B------:R-:W-:Y:S01]  /*3340*/  @P2 LOP3.LUT R3, R31, 0x7ff00000, RZ, 0xfc, !PT ;  /* 0x7ff000001f032812 */ /* 0x000fe200078efcff */
[----:B------:R-:W-:Y:S02]  /*3350*/  @!P2 IMAD.MOV.U32 R30, RZ, RZ, RZ ;  /* 0x000000ffff1ea224 */ /* 0x000fe400078e00ff */
[----:B------:R-:W-:Y:S02]  /*3360*/  @P2 IMAD.MOV.U32 R30, RZ, RZ, RZ ;  /* 0x000000ffff1e2224 */ /* 0x000fe400078e00ff */
[----:B------:R-:W-:Y:S01]  /*3370*/  @P2 IMAD.MOV.U32 R31, RZ, RZ, R3 ;  /* 0x000000ffff1f2224 */ /* 0x000fe200078e0003 */
[----:B------:R-:W-:Y:S06]  /*3380*/  BRA `(.L_x_48) ;  /* 0x0000000000147947 */ /* 0x000fec0003800000 */
.L_x_50:
[----:B------:R-:W-:Y:S01]  /*3390*/  LOP3.LUT R31, R23, 0x80000, RZ, 0xfc, !PT ;  /* 0x00080000171f7812 */ /* 0x000fe200078efcff */
[----:B------:R-:W-:Y:S01]  /*33a0*/  IMAD.MOV.U32 R30, RZ, RZ, R22 ;  /* 0x000000ffff1e7224 */ /* 0x000fe200078e0016 */
[----:B------:R-:W-:Y:S06]  /*33b0*/  BRA `(.L_x_48) ;  /* 0x0000000000087947 */ /* 0x000fec0003800000 */
.L_x_49:
[----:B------:R-:W-:Y:S01]  /*33c0*/  LOP3.LUT R31, R25, 0x80000, RZ, 0xfc, !PT ;  /* 0x00080000191f7812 */ /* 0x000fe200078efcff */
[----:B------:R-:W-:-:S07]  /*33d0*/  IMAD.MOV.U32 R30, RZ, RZ, R24 ;  /* 0x000000ffff1e7224 */ /* 0x000fce00078e0018 */
.L_x_48:
[----:B------:R-:W-:Y:S05]  /*33e0*/  BSYNC.RECONVERGENT B1 ;  /* 0x0000000000017941 */ /* 0x000fea0003800200 */
.L_x_46:
[----:B------:R-:W-:-:S04]  /*33f0*/  IMAD.MOV.U32 R5, RZ, RZ, 0x0 ;  /* 0x00000000ff057424 */ /* 0x000fc800078e00ff */
[----:B------:R-:W-:Y:S05]  /*3400*/  RET.REL.NODEC R4 `(_Z13Vmaximization10parametersPKdS1_S1_iPd) ;  /* 0xffffffc804fc7950 */ /* 0x000fea0003c3ffff */
        .type           $_Z13Vmaximization10parametersPKdS1_S1_iPd$__internal_accurate_pow,@function
        .size           $_Z13Vmaximization10parametersPKdS1_S1_iPd$__internal_accurate_pow,(.L_x_54 - $_Z13Vmaximization10parametersPKdS1_S1_iPd$__internal_accurate_pow)
$_Z13Vmaximization10parametersPKdS1_S1_iPd$__internal_accurate_pow:
[----:B------:R-:W-:Y:S01]  /*3410*/  ISETP.GT.U32.AND P2, PT, R27, 0xfffff, PT ;  /* 0x000fffff1b00780c */ /* 0x000fe20003f44070 */
[--C-:B------:R-:W-:Y:S01]  /*3420*/  IMAD.MOV.U32 R5, RZ, RZ, R27.reuse ;  /* 0x000000ffff057224 */ /* 0x100fe200078e001b */
[----:B------:R-:W-:Y:S01]  /*3430*/  UMOV UR8, 0x7d2cafe2 ;  /* 0x7d2cafe200087882 */ /* 0x000fe20000000000 */
[----:B------:R-:W-:Y:S01]  /*3440*/  IMAD.MOV.U32 R6, RZ, RZ, RZ ;  /* 0x000000ffff067224 */ /* 0x000fe200078e00ff */
[----:B------:R-:W-:Y:S01]  /*3450*/  UMOV UR9, 0x3eb0f5ff ;  /* 0x3eb0f5ff00097882 */ /* 0x000fe20000000000 */
[----:B------:R-:W-:Y:S01]  /*3460*/  SHF.R.U32.HI R27, RZ, 0x14, R27 ;  /* 0x00000014ff1b7819 */ /* 0x000fe2000001161b */
[----:B------:R-:W-:Y:S01]  /*3470*/  IMAD.MOV.U32 R29, RZ, RZ, R3 ;  /* 0x000000ffff1d7224 */ /* 0x000fe200078e0003 */
[----:B------:R-:W-:Y:S01]  /*3480*/  UMOV UR10, 0x3b39803f ;  /* 0x3b39803f000a7882 */ /* 0x000fe20000000000 */
[----:B------:R-:W-:Y:S02]  /*3490*/  UMOV UR11, 0x3c7abc9e ;  /* 0x3c7abc9e000b7882 */ /* 0x000fe40000000000 */
[----:B------:R-:W-:-:S03]  /*34a0*/  IMAD.SHL.U32 R3, R29, 0x2, RZ ;  /* 0x000000021d037824 */ /* 0x000fc600078e00ff */
[----:B------:R-:W-:-:S10]  /*34b0*/  @!P2 DMUL R34, R4, 1.80143985094819840000e+16 ;  /* 0x435000000422a828 */ /* 0x000fd40000000000 */
[----:B------:R-:W-:Y:S01]  /*34c0*/  @!P2 IMAD.MOV.U32 R5, RZ, RZ, R35 ;  /* 0x000000ffff05a224 */ /* 0x000fe200078e0023 */
[----:B------:R-:W-:Y:S01]  /*34d0*/  @!P2 LEA.HI R27, R35, 0xffffffca, RZ, 0xc ;  /* 0xffffffca231ba811 */ /* 0x000fe200078f60ff */
[----:B------:R-:W-:Y:S01]  /*34e0*/  @!P2 IMAD.MOV.U32 R4, RZ, RZ, R34 ;  /* 0x000000ffff04a224 */ /* 0x000fe200078e0022 */
[----:B------:R-:W-:Y:S02]  /*34f0*/  ISETP.GT.U32.AND P2, PT, R3, -0x2000001, PT ;  /* 0xfdffffff0300780c */ /* 0x000fe40003f44070 */
[----:B------:R-:W-:-:S04]  /*3500*/  LOP3.LUT R5, R5, 0x800fffff, RZ, 0xc0, !PT ;  /* 0x800fffff05057812 */ /* 0x000fc800078ec0ff */
[----:B------:R-:W-:-:S04]  /*3510*/  LOP3.LUT R5, R5, 0x3ff00000, RZ, 0xfc, !PT ;  /* 0x3ff0000005057812 */ /* 0x000fc800078efcff */
[----:B------:R-:W-:-:S13]  /*3520*/  ISETP.GE.U32.AND P3, PT, R5, 0x3ff6a09f, PT ;  /* 0x3ff6a09f0500780c */ /* 0x000fda0003f66070 */
[----:B------:R-:W-:-:S04]  /*3530*/  @P3 VIADD R7, R5, 0xfff00000 ;  /* 0xfff0000005073836 */ /* 0x000fc80000000000 */
[----:B------:R-:W-:-:S06]  /*3540*/  @P3 IMAD.MOV.U32 R5, RZ, RZ, R7 ;  /* 0x000000ffff053224 */ /* 0x000fcc00078e0007 */
[C---:B------:R-:W-:Y:S02]  /*3550*/  DADD R22, R4.reuse, 1 ;  /* 0x3ff0000004167429 */ /* 0x040fe40000000000 */
[----:B------:R-:W-:-:S04]  /*3560*/  DADD R4, R4, -1 ;  /* 0xbff0000004047429 */ /* 0x000fc80000000000 */
[----:B------:R-:W0:Y:S02]  /*3570*/  MUFU.RCP64H R7, R23 ;  /* 0x0000001700077308 */ /* 0x000e240000001800 */
[----:B0-----:R-:W-:-:S08]  /*3580*/  DFMA R20, -R22, R6, 1 ;  /* 0x3ff000001614742b */ /* 0x001fd00000000106 */
[----:B------:R-:W-:-:S08]  /*3590*/  DFMA R20, R20, R20, R20 ;  /* 0x000000141414722b */ /* 0x000fd00000000014 */
[----:B------:R-:W-:Y:S01]  /*35a0*/  DFMA R20, R6, R20, R6 ;  /* 0x000000140614722b */ /* 0x000fe20000000006 */
[----:B------:R-:W-:Y:S02]  /*35b0*/  IMAD.MOV.U32 R6, RZ, RZ, 0x41ad3b5a ;  /* 0x41ad3b5aff067424 */ /* 0x000fe400078e00ff */
[----:B------:R-:W-:-:S05]  /*35c0*/  IMAD.MOV.U32 R7, RZ, RZ, 0x3ed0f5d2 ;  /* 0x3ed0f5d2ff077424 */ /* 0x000fca00078e00ff */
[----:B------:R-:W-:-:S08]  /*35d0*/  DMUL R30, R4, R20 ;  /* 0x00000014041e7228 */ /* 0x000fd00000000000 */
[----:B------:R-:W-:-:S08]  /*35e0*/  DFMA R30, R4, R20, R30 ;  /* 0x00000014041e722b */ /* 0x000fd0000000001e */
[----:B------:R-:W-:-:S08]  /*35f0*/  DMUL R36, R30, R30 ;  /* 0x0000001e1e247228 */ /* 0x000fd00000000000 */
[----:B------:R-:W-:Y:S01]  /*3600*/  DFMA R6, R36, UR8, R6 ;  /* 0x0000000824067c2b */ /* 0x000fe20008000006 */
[----:B------:R-:W-:Y:S01]  /*3610*/  UMOV UR8, 0x75488a3f ;  /* 0x75488a3f00087882 */ /* 0x000fe20000000000 */
[----:B------:R-:W-:-:S06]  /*3620*/  UMOV UR9, 0x3ef3b20a ;  /* 0x3ef3b20a00097882 */ /* 0x000fcc0000000000 */
[----:B------:R-:W-:Y:S01]  /*3630*/  DFMA R24, R36, R6, UR8 ;  /* 0x0000000824187e2b */ /* 0x000fe20008000006 */
[----:B------:R-:W-:Y:S01]  /*3640*/  UMOV UR8, 0xe4faecd5 ;  /* 0xe4faecd500087882 */ /* 0x000fe20000000000 */
[----:B------:R-:W-:Y:S01]  /*3650*/  UMOV UR9, 0x3f1745cd ;  /* 0x3f1745cd00097882 */ /* 0x000fe20000000000 */
[----:B------:R-:W-:-:S05]  /*3660*/  DADD R6, R4, -R30 ;  /* 0x0000000004067229 */ /* 0x000fca000000081e */
[----:B------:R-:W-:Y:S01]  /*3670*/  DFMA R24, R36, R24, UR8 ;  /* 0x0000000824187e2b */ /* 0x000fe20008000018 */
[----:B------:R-:W-:Y:S01]  /*3680*/  UMOV UR8, 0x258a578b ;  /* 0x258a578b00087882 */ /* 0x000fe20000000000 */
[----:B------:R-:W-:Y:S01]  /*3690*/  UMOV UR9, 0x3f3c71c7 ;  /* 0x3f3c71c700097882 */ /* 0x000fe20000000000 */
[----:B------:R-:W-:-:S05]  /*36a0*/  DADD R6, R6, R6 ;  /* 0x0000000006067229 */ /* 0x000fca0000000006 */
[----:B------:R-:W-:Y:S01]  /*36b0*/  DFMA R24, R36, R24, UR8 ;  /* 0x0000000824187e2b */ /* 0x000fe20008000018 */
[----:B------:R-:W-:Y:S01]  /*36c0*/  UMOV UR8, 0x9242b910 ;  /* 0x9242b91000087882 */ /* 0x000fe20000000000 */
[----:B------:R-:W-:Y:S01]  /*36d0*/  UMOV UR9, 0x3f624924 ;  /* 0x3f62492400097882 */ /* 0x000fe20000000000 */
[----:B------:R-:W-:-:S05]  /*36e0*/  DFMA R6, R4, -R30, R6 ;  /* 0x8000001e0406722b */ /* 0x000fca0000000006 */
[----:B------:R-:W-:Y:S01]  /*36f0*/  DFMA R24, R36, R24, UR8 ;  /* 0x0000000824187e2b */ /* 0x000fe20008000018 */
[----:B------:R-:W-:Y:S01]  /*3700*/  UMOV UR8, 0x99999dfb ;  /* 0x99999dfb00087882 */ /* 0x000fe20000000000 */
[----:B------:R-:W-:Y:S01]  /*3710*/  UMOV UR9, 0x3f899999 ;  /* 0x3f89999900097882 */ /* 0x000fe20000000000 */
[----:B------:R-:W-:Y:S02]  /*3720*/  DMUL R6, R20, R6 ;  /* 0x0000000614067228 */ /* 0x000fe40000000000 */
[----:B------:R-:W-:-:S03]  /*3730*/  DMUL R20, R30, R30 ;  /* 0x0000001e1e147228 */ /* 0x000fc60000000000 */
[----:B------:R-:W-:Y:S01]  /*3740*/  DFMA R24, R36, R24, UR8 ;  /* 0x0000000824187e2b */ /* 0x000fe20008000018 */
[----:B------:R-:W-:Y:S01]  /*3750*/  UMOV UR8, 0x55555555 ;  /* 0x5555555500087882 */ /* 0x000fe20000000000 */
[----:B------:R-:W-:-:S03]  /*3760*/  UMOV UR9, 0x3fb55555 ;  /* 0x3fb5555500097882 */ /* 0x000fc60000000000 */
[----:B------:R-:W-:-:S03]  /*3770*/  DMUL R34, R30, R20 ;  /* 0x000000141e227228 */ /* 0x000fc60000000000 */
[----:B------:R-:W-:-:S08]  /*3780*/  DFMA R4, R36, R24, UR8 ;  /* 0x0000000824047e2b */ /* 0x000fd00008000018 */
[----:B------:R-:W-:Y:S01]  /*3790*/  DADD R22, -R4, UR8 ;  /* 0x0000000804167e29 */ /* 0x000fe20008000100 */
[----:B------:R-:W-:Y:S01]  /*37a0*/  UMOV UR8, 0xb9e7b0 ;  /* 0x00b9e7b000087882 */ /* 0x000fe20000000000 */
[----:B------:R-:W-:-:S06]  /*37b0*/  UMOV UR9, 0x3c46a4cb ;  /* 0x3c46a4cb00097882 */ /* 0x000fcc0000000000 */
[----:B------:R-:W-:Y:S02]  /*37c0*/  DFMA R22, R36, R24, R22 ;  /* 0x000000182416722b */ /* 0x000fe40000000016 */
[----:B------:R-:W-:Y:S01]  /*37d0*/  DFMA R36, R30, R30, -R20 ;  /* 0x0000001e1e24722b */ /* 0x000fe20000000814 */
[----:B------:R-:W-:Y:S02]  /*37e0*/  VIADD R25, R7, 0x100000 ;  /* 0x0010000007197836 */ /* 0x000fe40000000000 */
[----:B------:R-:W-:-:S06]  /*37f0*/  IMAD.MOV.U32 R24, RZ, RZ, R6 ;  /* 0x000000ffff187224 */ /* 0x000fcc00078e0006 */
[----:B------:R-:W-:Y:S02]  /*3800*/  DFMA R24, R30, R24, R36 ;  /* 0x000000181e18722b */ /* 0x000fe40000000024 */
[----:B------:R-:W-:Y:S01]  /*3810*/  DADD R36, R22, -UR8 ;  /* 0x8000000816247e29 */ /* 0x000fe20008000000 */
[----:B------:R-:W-:Y:S01]  /*3820*/  UMOV UR8, 0x80000000 ;  /* 0x8000000000087882 */ /* 0x000fe20000000000 */
[----:B------:R-:W-:Y:S01]  /*3830*/  DFMA R22, R30, R20, -R34 ;  /* 0x000000141e16722b */ /* 0x000fe20000000822 */
[----:B------:R-:W-:-:S07]  /*3840*/  UMOV UR9, 0x43300000 ;  /* 0x4330000000097882 */ /* 0x000fce0000000000 */
[----:B------:R-:W-:Y:S02]  /*3850*/  DFMA R22, R6, R20, R22 ;  /* 0x000000140616722b */ /* 0x000fe40000000016 */
[----:B------:R-:W-:-:S06]  /*3860*/  DADD R20, R4, R36 ;  /* 0x0000000004147229 */ /* 0x000fcc0000000024 */
[----:B------:R-:W-:Y:S02]  /*3870*/  DFMA R22, R30, R24, R22 ;  /* 0x000000181e16722b */ /* 0x000fe40000000016 */
[----:B------:R-:W-:Y:S02]  /*3880*/  DADD R24, R4, -R20 ;  /* 0x0000000004187229 */ /* 0x000fe40000000814 */
[----:B------:R-:W-:-:S06]  /*3890*/  DMUL R4, R20, R34 ;  /* 0x0000002214047228 */ /* 0x000fcc0000000000 */
[----:B------:R-:W-:Y:S02]  /*38a0*/  DADD R36, R36, R24 ;  /* 0x0000000024247229 */ /* 0x000fe40000000018 */
[----:B------:R-:W-:-:S08]  /*38b0*/  DFMA R24, R20, R34, -R4 ;  /* 0x000000221418722b */ /* 0x000fd00000000804 */
[----:B------:R-:W-:-:S08]  /*38c0*/  DFMA R22, R20, R22, R24 ;  /* 0x000000161416722b */ /* 0x000fd00000000018 */
[----:B------:R-:W-:-:S08]  /*38d0*/  DFMA R36, R36, R34, R22 ;  /* 0x000000222424722b */ /* 0x000fd00000000016 */
[----:B------:R-:W-:-:S08]  /*38e0*/  DADD R22, R4, R36 ;  /* 0x0000000004167229 */ /* 0x000fd00000000024 */
[--C-:B------:R-:W-:Y:S02]  /*38f0*/  DADD R20, R30, R22.reuse ;  /* 0x000000001e147229 */ /* 0x100fe40000000016 */
[----:B------:R-:W-:-:S06]  /*3900*/  DADD R4, R4, -R22 ;  /* 0x0000000004047229 */ /* 0x000fcc0000000816 */
[----:B------:R-:W-:Y:S02]  /*3910*/  DADD R30, R30, -R20 ;  /* 0x000000001e1e7229 */ /* 0x000fe40000000814 */
[----:B------:R-:W-:-:S06]  /*3920*/  DADD R4, R36, R4 ;  /* 0x0000000024047229 */ /* 0x000fcc0000000004 */
[----:B------:R-:W-:Y:S01]  /*3930*/  DADD R30, R22, R30 ;  /* 0x00000000161e7229 */ /* 0x000fe2000000001e */
[C---:B------:R-:W-:Y:S02]  /*3940*/  VIADD R22, R27.reuse, 0xfffffc01 ;  /* 0xfffffc011b167836 */ /* 0x040fe40000000000 */
[----:B------:R-:W-:-:S05]  /*3950*/  @P3 VIADD R22, R27, 0xfffffc02 ;  /* 0xfffffc021b163836 */ /* 0x000fca0000000000 */
[----:B------:R-:W-:-:S08]  /*3960*/  DADD R4, R4, R30 ;  /* 0x0000000004047229 */ /* 0x000fd0000000001e */
[----:B------:R-:W-:Y:S01]  /*3970*/  DADD R24, R6, R4 ;  /* 0x0000000006187229 */ /* 0x000fe20000000004 */
[----:B------:R-:W-:Y:S01]  /*3980*/  LOP3.LUT R6, R22, 0x80000000, RZ, 0x3c, !PT ;  /* 0x8000000016067812 */ /* 0x000fe200078e3cff */
[----:B------:R-:W-:-:S06]  /*3990*/  IMAD.MOV.U32 R7, RZ, RZ, 0x43300000 ;  /* 0x43300000ff077424 */ /* 0x000fcc00078e00ff */
[----:B------:R-:W-:Y:S02]  /*39a0*/  DADD R22, R20, R24 ;  /* 0x0000000014167229 */ /* 0x000fe40000000018 */
[----:B------:R-:W-:Y:S01]  /*39b0*/  DADD R6, R6, -UR8 ;  /* 0x8000000806067e29 */ /* 0x000fe20008000000 */
[----:B------:R-:W-:Y:S01]  /*39c0*/  UMOV UR8, 0xfefa39ef ;  /* 0xfefa39ef00087882 */ /* 0x000fe20000000000 */
[----:B------:R-:W-:-:S04]  /*39d0*/  UMOV UR9, 0x3fe62e42 ;  /* 0x3fe62e4200097882 */ /* 0x000fc80000000000 */
[--C-:B------:R-:W-:Y:S02]  /*39e0*/  DADD R30, R20, -R22.reuse ;  /* 0x00000000141e7229 */ /* 0x100fe40000000816 */
[----:B------:R-:W-:-:S06]  /*39f0*/  DFMA R4, R6, UR8, R22 ;  /* 0x0000000806047c2b */ /* 0x000fcc0008000016 */
[----:B------:R-:W-:Y:S02]  /*3a00*/  DADD R30, R24, R30 ;  /* 0x00000000181e7229 */ /* 0x000fe4000000001e */
[----:B------:R-:W-:Y:S01]  /*3a10*/  DFMA R20, R6, -UR8, R4 ;  /* 0x8000000806147c2b */ /* 0x000fe20008000004 */
[----:B------:R-:W-:Y:S01]  /*3a20*/  LOP3.LUT R25, R29, 0xff0fffff, RZ, 0xc0, !PT ;  /* 0xff0fffff1d197812 */ /* 0x000fe200078ec0ff */
[----:B------:R-:W-:-:S03]  /*3a30*/  IMAD.MOV.U32 R24, RZ, RZ, R28 ;  /* 0x000000ffff187224 */ /* 0x000fc600078e001c */
[----:B------:R-:W-:-:S03]  /*3a40*/  SEL R25, R25, R29, P2 ;  /* 0x0000001d19197207 */ /* 0x000fc60001000000 */
[----:B------:R-:W-:-:S08]  /*3a50*/  DADD R20, -R22, R20 ;  /* 0x0000000016147229 */ /* 0x000fd00000000114 */
[----:B------:R-:W-:-:S08]  /*3a60*/  DADD R20, R30, -R20 ;  /* 0x000000001e147229 */ /* 0x000fd00000000814 */
[----:B------:R-:W-:-:S08]  /*3a70*/  DFMA R6, R6, UR10, R20 ;  /* 0x0000000a06067c2b */ /* 0x000fd00008000014 */
[----:B------:R-:W-:-:S08]  /*3a80*/  DADD R20, R4, R6 ;  /* 0x0000000004147229 */ /* 0x000fd00000000006 */
[----:B------:R-:W-:Y:S02]  /*3a90*/  DADD R4, R4, -R20 ;  /* 0x0000000004047229 */ /* 0x000fe40000000814 */
[----:B------:R-:W-:-:S06]  /*3aa0*/  DMUL R28, R20, R24 ;  /* 0x00000018141c7228 */ /* 0x000fcc0000000000 */
[----:B------:R-:W-:Y:S02]  /*3ab0*/  DADD R4, R6, R4 ;  /* 0x0000000006047229 */ /* 0x000fe40000000004 */
[----:B------:R-:W-:-:S08]  /*3ac0*/  DFMA R20, R20, R24, -R28 ;  /* 0x000000181414722b */ /* 0x000fd0000000081c */
[----:B------:R-:W-:Y:S01]  /*3ad0*/  DFMA R24, R4, R24, R20 ;  /* 0x000000180418722b */ /* 0x000fe20000000014 */
[----:B------:R-:W-:Y:S02]  /*3ae0*/  IMAD.MOV.U32 R4, RZ, RZ, 0x652b82fe ;  /* 0x652b82feff047424 */ /* 0x000fe400078e00ff */
[----:B------:R-:W-:-:S05]  /*3af0*/  IMAD.MOV.U32 R5, RZ, RZ, 0x3ff71547 ;  /* 0x3ff71547ff057424 */ /* 0x000fca00078e00ff */
[----:B------:R-:W-:-:S08]  /*3b00*/  DADD R6, R28, R24 ;  /* 0x000000001c067229 */ /* 0x000fd00000000018 */
[----:B------:R-:W-:Y:S02]  /*3b10*/  DFMA R4, R6, R4, 6.75539944105574400000e+15 ;  /* 0x433800000604742b */ /* 0x000fe40000000004 */
[----:B------:R-:W-:Y:S01]  /*3b20*/  FSETP.GEU.AND P2, PT, |R7|, 4.1917929649353027344, PT ;  /* 0x4086232b0700780b */ /* 0x000fe20003f4e200 */
[----:B------:R-:W-:-:S05]  /*3b30*/  DADD R28, R28, -R6 ;  /* 0x000000001c1c7229 */ /* 0x000fca0000000806 */
[----:B------:R-:W-:-:S03]  /*3b40*/  DADD R22, R4, -6.75539944105574400000e+15 ;  /* 0xc338000004167429 */ /* 0x000fc60000000000 */
[----:B------:R-:W-:-:S05]  /*3b50*/  DADD R24, R24, R28 ;  /* 0x0000000018187229 */ /* 0x000fca000000001c */
[----:B------:R-:W-:Y:S01]  /*3b60*/  DFMA R20, R22, -UR8, R6 ;  /* 0x8000000816147c2b */ /* 0x000fe20008000006 */
[----:B------:R-:W-:Y:S01]  /*3b70*/  UMOV UR8, 0x3b39803f ;  /* 0x3b39803f00087882 */ /* 0x000fe20000000000 */
[----:B------:R-:W-:-:S06]  /*3b80*/  UMOV UR9, 0x3c7abc9e ;  /* 0x3c7abc9e00097882 */ /* 0x000fcc0000000000 */
[----:B------:R-:W-:Y:S01]  /*3b90*/  DFMA R20, R22, -UR8, R20 ;  /* 0x8000000816147c2b */ /* 0x000fe20008000014 */
[----:B------:R-:W-:Y:S01]  /*3ba0*/  UMOV UR8, 0x69ce2bdf ;  /* 0x69ce2bdf00087882 */ /* 0x000fe20000000000 */
[----:B------:R-:W-:Y:S01]  /*3bb0*/  IMAD.MOV.U32 R22, RZ, RZ, -0x35dec16 ;  /* 0xfca213eaff167424 */ /* 0x000fe200078e00ff */
[----:B------:R-:W-:Y:S01]  /*3bc0*/  UMOV UR9, 0x3e5ade15 ;  /* 0x3e5ade1500097882 */ /* 0x000fe20000000000 */
[----:B------:R-:W-:-:S06]  /*3bd0*/  IMAD.MOV.U32 R23, RZ, RZ, 0x3e928af3 ;  /* 0x3e928af3ff177424 */ /* 0x000fcc00078e00ff */
[----:B------:R-:W-:Y:S01]  /*3be0*/  DFMA R22, R20, UR8, R22 ;  /* 0x0000000814167c2b */ /* 0x000fe20008000016 */
[----:B------:R-:W-:Y:S01]  /*3bf0*/  UMOV UR8, 0x62401315 ;  /* 0x6240131500087882 */ /* 0x000fe20000000000 */
[----:B------:R-:W-:-:S06]  /*3c00*/  UMOV UR9, 0x3ec71dee ;  /* 0x3ec71dee00097882 */ /* 0x000fcc0000000000 */
[----:B------:R-:W-:Y:S01]  /*3c10*/  DFMA R22, R20, R22, UR8 ;  /* 0x0000000814167e2b */ /* 0x000fe20008000016 */
        /* <DEDUP_REMOVED lines=20> */
[----:B------:R-:W-:-:S08]  /*3d60*/  DFMA R22, R20, R22, UR8 ;  /* 0x0000000814167e2b */ /* 0x000fd00008000016 */
[----:B------:R-:W-:-:S08]  /*3d70*/  DFMA R22, R20, R22, 1 ;  /* 0x3ff000001416742b */ /* 0x000fd00000000016 */
[----:B------:R-:W-:-:S10]  /*3d80*/  DFMA R22, R20, R22, 1 ;  /* 0x3ff000001416742b */ /* 0x000fd40000000016 */
[----:B------:R-:W-:Y:S02]  /*3d90*/  IMAD R21, R4, 0x100000, R23 ;  /* 0x0010000004157824 */ /* 0x000fe400078e0217 */
[----:B------:R-:W-:Y:S01]  /*3da0*/  IMAD.MOV.U32 R20, RZ, RZ, R22 ;  /* 0x000000ffff147224 */ /* 0x000fe200078e0016 */
[----:B------:R-:W-:Y:S06]  /*3db0*/  @!P2 BRA `(.L_x_51) ;  /* 0x000000000030a947 */ /* 0x000fec0003800000 */
[----:B------:R-:W-:Y:S01]  /*3dc0*/  FSETP.GEU.AND P3, PT, |R7|, 4.2275390625, PT ;  /* 0x408748000700780b */ /* 0x000fe20003f6e200 */
[C---:B------:R-:W-:Y:S02]  /*3dd0*/  DADD R20, R6.reuse, +INF ;  /* 0x7ff0000006147429 */ /* 0x040fe40000000000 */
[----:B------:R-:W-:-:S08]  /*3de0*/  DSETP.GEU.AND P2, PT, R6, RZ, PT ;  /* 0x000000ff0600722a */ /* 0x000fd00003f4e000 */
[----:B------:R-:W-:Y:S02]  /*3df0*/  FSEL R20, R20, RZ, P2 ;  /* 0x000000ff14147208 */ /* 0x000fe40001000000 */
[----:B------:R-:W-:Y:S02]  /*3e00*/  @!P3 LEA.HI R3, R4, R4, RZ, 0x1 ;  /* 0x000000040403b211 */ /* 0x000fe400078f08ff */
[----:B------:R-:W-:Y:S02]  /*3e10*/  FSEL R21, R21, RZ, P2 ;  /* 0x000000ff15157208 */ /* 0x000fe40001000000 */
[----:B------:R-:W-:-:S05]  /*3e20*/  @!P3 SHF.R.S32.HI R3, RZ, 0x1, R3 ;  /* 0x00000001ff03b819 */ /* 0x000fca0000011403 */
[----:B------:R-:W-:Y:S02]  /*3e30*/  @!P3 IMAD.IADD R4, R4, 0x1, -R3 ;  /* 0x000000010404b824 */ /* 0x000fe400078e0a03 */
[----:B------:R-:W-:-:S03]  /*3e40*/  @!P3 IMAD R23, R3, 0x100000, R23 ;  /* 0x001000000317b824 */ /* 0x000fc600078e0217 */
[----:B------:R-:W-:Y:S01]  /*3e50*/  @!P3 LEA R5, R4, 0x3ff00000, 0x14 ;  /* 0x3ff000000405b811 */ /* 0x000fe200078ea0ff */
[----:B------:R-:W-:-:S06]  /*3e60*/  @!P3 IMAD.MOV.U32 R4, RZ, RZ, RZ ;  /* 0x000000ffff04b224 */ /* 0x000fcc00078e00ff */
[----:B------:R-:W-:-:S11]  /*3e70*/  @!P3 DMUL R20, R22, R4 ;  /* 0x000000041614b228 */ /* 0x000fd60000000000 */
.L_x_51:
[----:B------:R-:W-:Y:S01]  /*3e80*/  DFMA R24, R24, R20, R20 ;  /* 0x000000141818722b */ /* 0x000fe20000000014 */
[----:B------:R-:W-:Y:S01]  /*3e90*/  IMAD.MOV.U32 R27, RZ, RZ, 0x0 ;  /* 0x00000000ff1b7424 */ /* 0x000fe200078e00ff */
[----:B------:R-:W-:-:S08]  /*3ea0*/  DSETP.NEU.AND P2, PT, |R20|, +INF , PT ;  /* 0x7ff000001400742a */ /* 0x000fd00003f4d200 */
[----:B------:R-:W-:Y:S02]  /*3eb0*/  FSEL R4, R20, R24, !P2 ;  /* 0x0000001814047208 */ /* 0x000fe40005000000 */
[----:B------:R-:W-:Y:S01]  /*3ec0*/  FSEL R5, R21, R25, !P2 ;  /* 0x0000001915057208 */ /* 0x000fe20005000000 */
[----:B------:R-:W-:Y:S06]  /*3ed0*/  RET.REL.NODEC R26 `(_Z13Vmaximization10parametersPKdS1_S1_iPd) ;  /* 0xffffffc01a487950 */ /* 0x000fec0003c3ffff */
.L_x_52:
[----:B------:R-:W-:-:S00]  /*3ee0*/  BRA `(.L_x_52) ;  /* 0xfffffffc00fc7947 */ /* 0x000fc0000383ffff */
[----:B------:R-:W-:-:S00]  /*3ef0*/  NOP ;  /* 0x0000000000007918 */ /* 0x000fc00000000000 */
        /* <DEDUP_REMOVED lines=8> */
.L_x_54:


//--------------------- .nv.shared.reserved.0     --------------------------
	.section	.nv.shared.reserved.0,"aw",@nobits
	.weak		__nv_reservedSMEM_offset_0_alias
	.size		__nv_reservedSMEM_offset_0_alias, 0, 64
	.other		__nv_reservedSMEM_offset_0_alias,@"STO_CUDA_RESERVED_SHARED STV_DEFAULT"
__nv_reservedSMEM_offset_0_alias:
	.zero		0
	.zero		64


//--------------------- .nv.constant0._Z13Vmaximization10parametersPKdS1_S1_iPd --------------------------
	.section	.nv.constant0._Z13Vmaximization10parametersPKdS1_S1_iPd,"a",@progbits
	.sectionflags	@""
	.align	4
.nv.constant0._Z13Vmaximization10parametersPKdS1_S1_iPd:
	.zero		1032


//--------------------- SYMBOLS --------------------------

	.type		.nv.reservedSmem.offset0,@object
	.size		.nv.reservedSmem.offset0,0x4
